//
// Generated by NVIDIA NVVM Compiler
//
// Compiler Build ID: CL-36424714
// Cuda compilation tools, release 13.0, V13.0.88
// Based on NVVM 20.0.0
//

.version 9.0
.target sm_100
.address_size 64

	// .globl	_Z10kerneltestPlS_S_S_S_PdS0_S_S_S_S_S_

.visible .entry _Z10kerneltestPlS_S_S_S_PdS0_S_S_S_S_S_(
	.param .u64 .ptr .align 1 _Z10kerneltestPlS_S_S_S_PdS0_S_S_S_S_S__param_0,
	.param .u64 .ptr .align 1 _Z10kerneltestPlS_S_S_S_PdS0_S_S_S_S_S__param_1,
	.param .u64 .ptr .align 1 _Z10kerneltestPlS_S_S_S_PdS0_S_S_S_S_S__param_2,
	.param .u64 .ptr .align 1 _Z10kerneltestPlS_S_S_S_PdS0_S_S_S_S_S__param_3,
	.param .u64 .ptr .align 1 _Z10kerneltestPlS_S_S_S_PdS0_S_S_S_S_S__param_4,
	.param .u64 .ptr .align 1 _Z10kerneltestPlS_S_S_S_PdS0_S_S_S_S_S__param_5,
	.param .u64 .ptr .align 1 _Z10kerneltestPlS_S_S_S_PdS0_S_S_S_S_S__param_6,
	.param .u64 .ptr .align 1 _Z10kerneltestPlS_S_S_S_PdS0_S_S_S_S_S__param_7,
	.param .u64 .ptr .align 1 _Z10kerneltestPlS_S_S_S_PdS0_S_S_S_S_S__param_8,
	.param .u64 .ptr .align 1 _Z10kerneltestPlS_S_S_S_PdS0_S_S_S_S_S__param_9,
	.param .u64 .ptr .align 1 _Z10kerneltestPlS_S_S_S_PdS0_S_S_S_S_S__param_10,
	.param .u64 .ptr .align 1 _Z10kerneltestPlS_S_S_S_PdS0_S_S_S_S_S__param_11
)
{
	.reg .pred 	%p<7>;
	.reg .b32 	%r<19>;
	.reg .b64 	%rd<80>;
	.reg .b64 	%fd<5>;

	ld.param.u64 	%rd39, [_Z10kerneltestPlS_S_S_S_PdS0_S_S_S_S_S__param_0];
	ld.param.u64 	%rd40, [_Z10kerneltestPlS_S_S_S_PdS0_S_S_S_S_S__param_1];
	cvta.to.global.u64 	%rd1, %rd40;
	cvta.to.global.u64 	%rd41, %rd39;
	mov.u32 	%r2, %ctaid.z;
	mov.u32 	%r3, %ntid.z;
	mov.u32 	%r4, %tid.z;
	mad.lo.s32 	%r5, %r2, %r3, %r4;
	cvt.u64.u32 	%rd42, %r5;
	ld.global.u64 	%rd43, [%rd41];
	add.s64 	%rd76, %rd43, %rd42;
	mov.u32 	%r6, %nctaid.z;
	mul.lo.s32 	%r1, %r3, %r6;
	ld.global.u64 	%rd79, [%rd1];
	setp.ge.s64 	%p1, %rd76, %rd79;
	@%p1 bra 	$L__BB0_10;
	ld.param.u64 	%rd74, [_Z10kerneltestPlS_S_S_S_PdS0_S_S_S_S_S__param_11];
	ld.param.u64 	%rd72, [_Z10kerneltestPlS_S_S_S_PdS0_S_S_S_S_S__param_8];
	ld.param.u64 	%rd71, [_Z10kerneltestPlS_S_S_S_PdS0_S_S_S_S_S__param_7];
	ld.param.u64 	%rd70, [_Z10kerneltestPlS_S_S_S_PdS0_S_S_S_S_S__param_6];
	ld.param.u64 	%rd69, [_Z10kerneltestPlS_S_S_S_PdS0_S_S_S_S_S__param_5];
	ld.param.u64 	%rd68, [_Z10kerneltestPlS_S_S_S_PdS0_S_S_S_S_S__param_4];
	ld.param.u64 	%rd67, [_Z10kerneltestPlS_S_S_S_PdS0_S_S_S_S_S__param_3];
	ld.param.u64 	%rd66, [_Z10kerneltestPlS_S_S_S_PdS0_S_S_S_S_S__param_2];
	mov.u32 	%r7, %ctaid.x;
	mov.u32 	%r8, %ntid.x;
	mov.u32 	%r9, %tid.x;
	mad.lo.s32 	%r10, %r7, %r8, %r9;
	cvt.u64.u32 	%rd4, %r10;
	mov.u32 	%r11, %nctaid.x;
	mul.lo.s32 	%r12, %r8, %r11;
	cvt.u64.u32 	%rd5, %r12;
	mov.u32 	%r13, %ctaid.y;
	mov.u32 	%r14, %ntid.y;
	mov.u32 	%r15, %tid.y;
	mad.lo.s32 	%r16, %r13, %r14, %r15;
	cvt.u64.u32 	%rd6, %r16;
	mov.u32 	%r17, %nctaid.y;
	mul.lo.s32 	%r18, %r14, %r17;
	cvt.u64.u32 	%rd7, %r18;
	cvt.u64.u32 	%rd8, %r1;
	cvta.to.global.u64 	%rd9, %rd66;
	cvta.to.global.u64 	%rd10, %rd67;
	cvta.to.global.u64 	%rd11, %rd68;
	cvta.to.global.u64 	%rd12, %rd74;
	cvta.to.global.u64 	%rd13, %rd71;
	cvta.to.global.u64 	%rd14, %rd70;
	cvta.to.global.u64 	%rd15, %rd72;
	cvta.to.global.u64 	%rd16, %rd69;
$L__BB0_2:
	shl.b64 	%rd44, %rd76, 3;
	add.s64 	%rd45, %rd9, %rd44;
	ld.global.u64 	%rd19, [%rd45];
	setp.le.s64 	%p2, %rd19, %rd4;
	@%p2 bra 	$L__BB0_9;
	mov.u64 	%rd77, %rd4;
$L__BB0_4:
	ld.param.u64 	%rd73, [_Z10kerneltestPlS_S_S_S_PdS0_S_S_S_S_S__param_10];
	cvta.to.global.u64 	%rd46, %rd73;
	shl.b64 	%rd47, %rd76, 3;
	add.s64 	%rd48, %rd46, %rd47;
	ld.global.u64 	%rd49, [%rd48];
	add.s64 	%rd50, %rd49, %rd77;
	shl.b64 	%rd51, %rd50, 3;
	add.s64 	%rd52, %rd10, %rd51;
	ld.global.u64 	%rd21, [%rd52];
	shl.b64 	%rd53, %rd21, 3;
	add.s64 	%rd54, %rd11, %rd53;
	ld.global.u64 	%rd22, [%rd54];
	setp.le.s64 	%p3, %rd22, %rd6;
	@%p3 bra 	$L__BB0_7;
	add.s64 	%rd23, %rd12, %rd53;
	mov.u64 	%rd78, %rd6;
$L__BB0_6:
	ld.global.u64 	%rd56, [%rd23];
	add.s64 	%rd57, %rd56, %rd78;
	shl.b64 	%rd58, %rd57, 3;
	add.s64 	%rd59, %rd13, %rd58;
	ld.global.u64 	%rd60, [%rd59];
	shl.b64 	%rd61, %rd60, 3;
	add.s64 	%rd62, %rd14, %rd61;
	ld.global.f64 	%fd1, [%rd62];
	mul.f64 	%fd2, %fd1, 0d3FEB333333333333;
	add.s64 	%rd63, %rd15, %rd61;
	ld.global.u64 	%rd64, [%rd63];
	cvt.rn.f64.s64 	%fd3, %rd64;
	div.rn.f64 	%fd4, %fd2, %fd3;
	add.s64 	%rd65, %rd16, %rd58;
	st.global.f64 	[%rd65], %fd4;
	add.s64 	%rd78, %rd78, %rd7;
	setp.lt.s64 	%p4, %rd78, %rd22;
	@%p4 bra 	$L__BB0_6;
$L__BB0_7:
	add.s64 	%rd77, %rd77, %rd5;
	setp.lt.s64 	%p5, %rd77, %rd19;
	@%p5 bra 	$L__BB0_4;
	ld.global.u64 	%rd79, [%rd1];
$L__BB0_9:
	add.s64 	%rd76, %rd76, %rd8;
	setp.lt.s64 	%p6, %rd76, %rd79;
	@%p6 bra 	$L__BB0_2;
$L__BB0_10:
	ret;

}
	// .globl	_Z11kerneltest1PlS_S_S_S_PdS0_S_S_S_S_S_
.visible .entry _Z11kerneltest1PlS_S_S_S_PdS0_S_S_S_S_S_(
	.param .u64 .ptr .align 1 _Z11kerneltest1PlS_S_S_S_PdS0_S_S_S_S_S__param_0,
	.param .u64 .ptr .align 1 _Z11kerneltest1PlS_S_S_S_PdS0_S_S_S_S_S__param_1,
	.param .u64 .ptr .align 1 _Z11kerneltest1PlS_S_S_S_PdS0_S_S_S_S_S__param_2,
	.param .u64 .ptr .align 1 _Z11kerneltest1PlS_S_S_S_PdS0_S_S_S_S_S__param_3,
	.param .u64 .ptr .align 1 _Z11kerneltest1PlS_S_S_S_PdS0_S_S_S_S_S__param_4,
	.param .u64 .ptr .align 1 _Z11kerneltest1PlS_S_S_S_PdS0_S_S_S_S_S__param_5,
	.param .u64 .ptr .align 1 _Z11kerneltest1PlS_S_S_S_PdS0_S_S_S_S_S__param_6,
	.param .u64 .ptr .align 1 _Z11kerneltest1PlS_S_S_S_PdS0_S_S_S_S_S__param_7,
	.param .u64 .ptr .align 1 _Z11kerneltest1PlS_S_S_S_PdS0_S_S_S_S_S__param_8,
	.param .u64 .ptr .align 1 _Z11kerneltest1PlS_S_S_S_PdS0_S_S_S_S_S__param_9,
	.param .u64 .ptr .align 1 _Z11kerneltest1PlS_S_S_S_PdS0_S_S_S_S_S__param_10,
	.param .u64 .ptr .align 1 _Z11kerneltest1PlS_S_S_S_PdS0_S_S_S_S_S__param_11
)
{
	.reg .pred 	%p<5>;
	.reg .b32 	%r<13>;
	.reg .b64 	%rd<58>;
	.reg .b64 	%fd<5>;

	ld.param.u64 	%rd30, [_Z11kerneltest1PlS_S_S_S_PdS0_S_S_S_S_S__param_0];
	ld.param.u64 	%rd31, [_Z11kerneltest1PlS_S_S_S_PdS0_S_S_S_S_S__param_2];
	ld.param.u64 	%rd23, [_Z11kerneltest1PlS_S_S_S_PdS0_S_S_S_S_S__param_4];
	ld.param.u64 	%rd24, [_Z11kerneltest1PlS_S_S_S_PdS0_S_S_S_S_S__param_5];
	ld.param.u64 	%rd25, [_Z11kerneltest1PlS_S_S_S_PdS0_S_S_S_S_S__param_6];
	ld.param.u64 	%rd26, [_Z11kerneltest1PlS_S_S_S_PdS0_S_S_S_S_S__param_7];
	ld.param.u64 	%rd27, [_Z11kerneltest1PlS_S_S_S_PdS0_S_S_S_S_S__param_8];
	ld.param.u64 	%rd28, [_Z11kerneltest1PlS_S_S_S_PdS0_S_S_S_S_S__param_10];
	ld.param.u64 	%rd29, [_Z11kerneltest1PlS_S_S_S_PdS0_S_S_S_S_S__param_11];
	cvta.to.global.u64 	%rd32, %rd31;
	cvta.to.global.u64 	%rd33, %rd30;
	ld.global.u64 	%rd1, [%rd33];
	shl.b64 	%rd34, %rd1, 3;
	add.s64 	%rd35, %rd32, %rd34;
	ld.global.u64 	%rd2, [%rd35];
	mov.u32 	%r2, %ctaid.x;
	mov.u32 	%r3, %ntid.x;
	mov.u32 	%r4, %tid.x;
	mad.lo.s32 	%r5, %r2, %r3, %r4;
	cvt.u64.u32 	%rd56, %r5;
	mov.u32 	%r6, %nctaid.x;
	mul.lo.s32 	%r1, %r3, %r6;
	setp.le.s64 	%p1, %rd2, %rd56;
	@%p1 bra 	$L__BB1_6;
	ld.param.u64 	%rd55, [_Z11kerneltest1PlS_S_S_S_PdS0_S_S_S_S_S__param_3];
	cvta.to.global.u64 	%rd36, %rd28;
	add.s64 	%rd4, %rd36, %rd34;
	mov.u32 	%r7, %ctaid.y;
	mov.u32 	%r8, %ntid.y;
	mov.u32 	%r9, %tid.y;
	mad.lo.s32 	%r10, %r7, %r8, %r9;
	cvt.u64.u32 	%rd5, %r10;
	mov.u32 	%r11, %nctaid.y;
	mul.lo.s32 	%r12, %r8, %r11;
	cvt.u64.u32 	%rd6, %r12;
	cvt.u64.u32 	%rd7, %r1;
	cvta.to.global.u64 	%rd8, %rd55;
	cvta.to.global.u64 	%rd9, %rd23;
	cvta.to.global.u64 	%rd10, %rd29;
	cvta.to.global.u64 	%rd11, %rd26;
	cvta.to.global.u64 	%rd12, %rd25;
	cvta.to.global.u64 	%rd13, %rd27;
	cvta.to.global.u64 	%rd14, %rd24;
$L__BB1_2:
	ld.global.u64 	%rd38, [%rd4];
	add.s64 	%rd39, %rd38, %rd56;
	shl.b64 	%rd40, %rd39, 3;
	add.s64 	%rd41, %rd8, %rd40;
	ld.global.u64 	%rd16, [%rd41];
	shl.b64 	%rd42, %rd16, 3;
	add.s64 	%rd43, %rd9, %rd42;
	ld.global.u64 	%rd17, [%rd43];
	setp.le.s64 	%p2, %rd17, %rd5;
	@%p2 bra 	$L__BB1_5;
	add.s64 	%rd18, %rd10, %rd42;
	mov.u64 	%rd57, %rd5;
$L__BB1_4:
	ld.global.u64 	%rd45, [%rd18];
	add.s64 	%rd46, %rd45, %rd57;
	shl.b64 	%rd47, %rd46, 3;
	add.s64 	%rd48, %rd11, %rd47;
	ld.global.u64 	%rd49, [%rd48];
	shl.b64 	%rd50, %rd49, 3;
	add.s64 	%rd51, %rd12, %rd50;
	ld.global.f64 	%fd1, [%rd51];
	mul.f64 	%fd2, %fd1, 0d3FEB333333333333;
	add.s64 	%rd52, %rd13, %rd50;
	ld.global.u64 	%rd53, [%rd52];
	cvt.rn.f64.s64 	%fd3, %rd53;
	div.rn.f64 	%fd4, %fd2, %fd3;
	add.s64 	%rd54, %rd14, %rd47;
	st.global.f64 	[%rd54], %fd4;
	add.s64 	%rd57, %rd57, %rd6;
	setp.lt.s64 	%p3, %rd57, %rd17;
	@%p3 bra 	$L__BB1_4;
$L__BB1_5:
	add.s64 	%rd56, %rd56, %rd7;
	setp.lt.s64 	%p4, %rd56, %rd2;
	@%p4 bra 	$L__BB1_2;
$L__BB1_6:
	ret;

}
	// .globl	_Z11kernel1testPlS_S_S_PdS0_S_S_
.visible .entry _Z11kernel1testPlS_S_S_PdS0_S_S_(
	.param .u64 .ptr .align 1 _Z11kernel1testPlS_S_S_PdS0_S_S__param_0,
	.param .u64 .ptr .align 1 _Z11kernel1testPlS_S_S_PdS0_S_S__param_1,
	.param .u64 .ptr .align 1 _Z11kernel1testPlS_S_S_PdS0_S_S__param_2,
	.param .u64 .ptr .align 1 _Z11kernel1testPlS_S_S_PdS0_S_S__param_3,
	.param .u64 .ptr .align 1 _Z11kernel1testPlS_S_S_PdS0_S_S__param_4,
	.param .u64 .ptr .align 1 _Z11kernel1testPlS_S_S_PdS0_S_S__param_5,
	.param .u64 .ptr .align 1 _Z11kernel1testPlS_S_S_PdS0_S_S__param_6,
	.param .u64 .ptr .align 1 _Z11kernel1testPlS_S_S_PdS0_S_S__param_7
)
{
	.reg .pred 	%p<5>;
	.reg .b32 	%r<14>;
	.reg .b64 	%rd<55>;
	.reg .b64 	%fd<4>;

	ld.param.u64 	%rd26, [_Z11kernel1testPlS_S_S_PdS0_S_S__param_0];
	cvta.to.global.u64 	%rd1, %rd26;
	mov.u32 	%r1, %ctaid.x;
	mov.u32 	%r2, %ntid.x;
	mov.u32 	%r3, %tid.x;
	mad.lo.s32 	%r4, %r1, %r2, %r3;
	cvt.u64.u32 	%rd52, %r4;
	ld.global.u64 	%rd54, [%rd1];
	setp.le.s64 	%p1, %rd54, %rd52;
	@%p1 bra 	$L__BB2_7;
	ld.param.u64 	%rd50, [_Z11kernel1testPlS_S_S_PdS0_S_S__param_7];
	ld.param.u64 	%rd49, [_Z11kernel1testPlS_S_S_PdS0_S_S__param_6];
	ld.param.u64 	%rd48, [_Z11kernel1testPlS_S_S_PdS0_S_S__param_5];
	ld.param.u64 	%rd47, [_Z11kernel1testPlS_S_S_PdS0_S_S__param_4];
	ld.param.u64 	%rd45, [_Z11kernel1testPlS_S_S_PdS0_S_S__param_2];
	mov.u32 	%r5, %ctaid.y;
	mov.u32 	%r6, %ntid.y;
	mov.u32 	%r7, %tid.y;
	mad.lo.s32 	%r8, %r5, %r6, %r7;
	cvt.u64.u32 	%rd4, %r8;
	mov.u32 	%r9, %nctaid.y;
	mul.lo.s32 	%r10, %r6, %r9;
	cvt.u64.u32 	%rd5, %r10;
	cvta.to.global.u64 	%rd6, %rd45;
	cvta.to.global.u64 	%rd7, %rd50;
	cvta.to.global.u64 	%rd8, %rd48;
	cvta.to.global.u64 	%rd9, %rd49;
	cvta.to.global.u64 	%rd10, %rd47;
	mov.u32 	%r12, %nctaid.x;
	mul.lo.s32 	%r13, %r2, %r12;
$L__BB2_2:
	ld.param.u64 	%rd46, [_Z11kernel1testPlS_S_S_PdS0_S_S__param_3];
	cvta.to.global.u64 	%rd27, %rd46;
	shl.b64 	%rd28, %rd52, 3;
	add.s64 	%rd13, %rd27, %rd28;
	ld.global.u64 	%rd29, [%rd13+8];
	ld.global.u64 	%rd30, [%rd13];
	sub.s64 	%rd14, %rd29, %rd30;
	setp.le.s64 	%p2, %rd14, %rd4;
	@%p2 bra 	$L__BB2_6;
	mov.u64 	%rd53, %rd4;
$L__BB2_4:
	ld.global.u64 	%rd31, [%rd13];
	add.s64 	%rd32, %rd31, %rd53;
	shl.b64 	%rd33, %rd32, 3;
	add.s64 	%rd34, %rd6, %rd33;
	ld.global.u64 	%rd35, [%rd34];
	shl.b64 	%rd36, %rd35, 3;
	add.s64 	%rd37, %rd7, %rd36;
	ld.global.u64 	%rd38, [%rd37];
	shl.b64 	%rd39, %rd38, 3;
	add.s64 	%rd40, %rd8, %rd39;
	ld.global.f64 	%fd1, [%rd40];
	add.s64 	%rd41, %rd9, %rd36;
	ld.global.u64 	%rd42, [%rd41];
	cvt.rn.f64.s64 	%fd2, %rd42;
	div.rn.f64 	%fd3, %fd1, %fd2;
	add.s64 	%rd43, %rd10, %rd33;
	st.global.f64 	[%rd43], %fd3;
	add.s64 	%rd53, %rd53, %rd5;
	setp.lt.s64 	%p3, %rd53, %rd14;
	@%p3 bra 	$L__BB2_4;
	ld.global.u64 	%rd54, [%rd1];
$L__BB2_6:
	cvt.u64.u32 	%rd44, %r13;
	add.s64 	%rd52, %rd52, %rd44;
	setp.lt.s64 	%p4, %rd52, %rd54;
	@%p4 bra 	$L__BB2_2;
$L__BB2_7:
	ret;

}
	// .globl	_Z12kernel1test1PlS_S_S_PdS0_S_S_
.visible .entry _Z12kernel1test1PlS_S_S_PdS0_S_S_(
	.param .u64 .ptr .align 1 _Z12kernel1test1PlS_S_S_PdS0_S_S__param_0,
	.param .u64 .ptr .align 1 _Z12kernel1test1PlS_S_S_PdS0_S_S__param_1,
	.param .u64 .ptr .align 1 _Z12kernel1test1PlS_S_S_PdS0_S_S__param_2,
	.param .u64 .ptr .align 1 _Z12kernel1test1PlS_S_S_PdS0_S_S__param_3,
	.param .u64 .ptr .align 1 _Z12kernel1test1PlS_S_S_PdS0_S_S__param_4,
	.param .u64 .ptr .align 1 _Z12kernel1test1PlS_S_S_PdS0_S_S__param_5,
	.param .u64 .ptr .align 1 _Z12kernel1test1PlS_S_S_PdS0_S_S__param_6,
	.param .u64 .ptr .align 1 _Z12kernel1test1PlS_S_S_PdS0_S_S__param_7
)
{
	.reg .pred 	%p<8>;
	.reg .b32 	%r<10>;
	.reg .b64 	%rd<116>;
	.reg .b64 	%fd<16>;

	ld.param.u64 	%rd24, [_Z12kernel1test1PlS_S_S_PdS0_S_S__param_0];
	ld.param.u64 	%rd25, [_Z12kernel1test1PlS_S_S_PdS0_S_S__param_2];
	ld.param.u64 	%rd26, [_Z12kernel1test1PlS_S_S_PdS0_S_S__param_3];
	ld.param.u64 	%rd27, [_Z12kernel1test1PlS_S_S_PdS0_S_S__param_4];
	ld.param.u64 	%rd28, [_Z12kernel1test1PlS_S_S_PdS0_S_S__param_5];
	ld.param.u64 	%rd29, [_Z12kernel1test1PlS_S_S_PdS0_S_S__param_6];
	ld.param.u64 	%rd30, [_Z12kernel1test1PlS_S_S_PdS0_S_S__param_7];
	cvta.to.global.u64 	%rd1, %rd27;
	cvta.to.global.u64 	%rd2, %rd29;
	cvta.to.global.u64 	%rd3, %rd28;
	cvta.to.global.u64 	%rd4, %rd30;
	cvta.to.global.u64 	%rd5, %rd25;
	cvta.to.global.u64 	%rd31, %rd26;
	cvta.to.global.u64 	%rd32, %rd24;
	ld.global.u64 	%rd33, [%rd32];
	shl.b64 	%rd34, %rd33, 3;
	add.s64 	%rd6, %rd31, %rd34;
	ld.global.u64 	%rd35, [%rd6+8];
	ld.global.u64 	%rd36, [%rd6];
	sub.s64 	%rd7, %rd35, %rd36;
	mov.u32 	%r1, %ctaid.x;
	mov.u32 	%r2, %ntid.x;
	mov.u32 	%r3, %tid.x;
	mad.lo.s32 	%r4, %r1, %r2, %r3;
	cvt.u64.u32 	%rd114, %r4;
	mov.u32 	%r5, %nctaid.x;
	mul.lo.s32 	%r6, %r2, %r5;
	cvt.u64.u32 	%rd9, %r6;
	setp.le.s64 	%p1, %rd7, %rd114;
	@%p1 bra 	$L__BB3_9;
	add.s64 	%rd37, %rd9, %rd114;
	max.u64 	%rd38, %rd7, %rd37;
	setp.lt.u64 	%p2, %rd37, %rd7;
	selp.u64 	%rd10, 1, 0, %p2;
	add.s64 	%rd39, %rd37, %rd10;
	sub.s64 	%rd11, %rd38, %rd39;
	and.b64  	%rd40, %rd11, -4294967296;
	setp.ne.s64 	%p3, %rd40, 0;
	@%p3 bra 	$L__BB3_3;
	cvt.u32.u64 	%r7, %rd9;
	cvt.u32.u64 	%r8, %rd11;
	div.u32 	%r9, %r8, %r7;
	cvt.u64.u32 	%rd111, %r9;
	bra.uni 	$L__BB3_4;
$L__BB3_3:
	div.u64 	%rd111, %rd11, %rd9;
$L__BB3_4:
	add.s64 	%rd15, %rd111, %rd10;
	and.b64  	%rd41, %rd15, 3;
	setp.eq.s64 	%p4, %rd41, 3;
	@%p4 bra 	$L__BB3_7;
	add.s64 	%rd42, %rd15, 1;
	and.b64  	%rd112, %rd42, 3;
$L__BB3_6:
	.pragma "nounroll";
	ld.global.u64 	%rd43, [%rd6];
	add.s64 	%rd44, %rd43, %rd114;
	shl.b64 	%rd45, %rd44, 3;
	add.s64 	%rd46, %rd5, %rd45;
	ld.global.u64 	%rd47, [%rd46];
	shl.b64 	%rd48, %rd47, 3;
	add.s64 	%rd49, %rd4, %rd48;
	ld.global.u64 	%rd50, [%rd49];
	shl.b64 	%rd51, %rd50, 3;
	add.s64 	%rd52, %rd3, %rd51;
	ld.global.f64 	%fd1, [%rd52];
	add.s64 	%rd53, %rd2, %rd48;
	ld.global.u64 	%rd54, [%rd53];
	cvt.rn.f64.s64 	%fd2, %rd54;
	div.rn.f64 	%fd3, %fd1, %fd2;
	add.s64 	%rd55, %rd1, %rd45;
	st.global.f64 	[%rd55], %fd3;
	add.s64 	%rd114, %rd114, %rd9;
	add.s64 	%rd112, %rd112, -1;
	setp.ne.s64 	%p5, %rd112, 0;
	@%p5 bra 	$L__BB3_6;
$L__BB3_7:
	setp.lt.u64 	%p6, %rd15, 3;
	@%p6 bra 	$L__BB3_9;
$L__BB3_8:
	ld.global.u64 	%rd56, [%rd6];
	add.s64 	%rd57, %rd56, %rd114;
	shl.b64 	%rd58, %rd57, 3;
	add.s64 	%rd59, %rd5, %rd58;
	ld.global.u64 	%rd60, [%rd59];
	shl.b64 	%rd61, %rd60, 3;
	add.s64 	%rd62, %rd4, %rd61;
	ld.global.u64 	%rd63, [%rd62];
	shl.b64 	%rd64, %rd63, 3;
	add.s64 	%rd65, %rd3, %rd64;
	ld.global.f64 	%fd4, [%rd65];
	add.s64 	%rd66, %rd2, %rd61;
	ld.global.u64 	%rd67, [%rd66];
	cvt.rn.f64.s64 	%fd5, %rd67;
	div.rn.f64 	%fd6, %fd4, %fd5;
	add.s64 	%rd68, %rd1, %rd58;
	st.global.f64 	[%rd68], %fd6;
	add.s64 	%rd69, %rd114, %rd9;
	ld.global.u64 	%rd70, [%rd6];
	add.s64 	%rd71, %rd70, %rd69;
	shl.b64 	%rd72, %rd71, 3;
	add.s64 	%rd73, %rd5, %rd72;
	ld.global.u64 	%rd74, [%rd73];
	shl.b64 	%rd75, %rd74, 3;
	add.s64 	%rd76, %rd4, %rd75;
	ld.global.u64 	%rd77, [%rd76];
	shl.b64 	%rd78, %rd77, 3;
	add.s64 	%rd79, %rd3, %rd78;
	ld.global.f64 	%fd7, [%rd79];
	add.s64 	%rd80, %rd2, %rd75;
	ld.global.u64 	%rd81, [%rd80];
	cvt.rn.f64.s64 	%fd8, %rd81;
	div.rn.f64 	%fd9, %fd7, %fd8;
	add.s64 	%rd82, %rd1, %rd72;
	st.global.f64 	[%rd82], %fd9;
	add.s64 	%rd83, %rd69, %rd9;
	ld.global.u64 	%rd84, [%rd6];
	add.s64 	%rd85, %rd84, %rd83;
	shl.b64 	%rd86, %rd85, 3;
	add.s64 	%rd87, %rd5, %rd86;
	ld.global.u64 	%rd88, [%rd87];
	shl.b64 	%rd89, %rd88, 3;
	add.s64 	%rd90, %rd4, %rd89;
	ld.global.u64 	%rd91, [%rd90];
	shl.b64 	%rd92, %rd91, 3;
	add.s64 	%rd93, %rd3, %rd92;
	ld.global.f64 	%fd10, [%rd93];
	add.s64 	%rd94, %rd2, %rd89;
	ld.global.u64 	%rd95, [%rd94];
	cvt.rn.f64.s64 	%fd11, %rd95;
	div.rn.f64 	%fd12, %fd10, %fd11;
	add.s64 	%rd96, %rd1, %rd86;
	st.global.f64 	[%rd96], %fd12;
	add.s64 	%rd97, %rd83, %rd9;
	ld.global.u64 	%rd98, [%rd6];
	add.s64 	%rd99, %rd98, %rd97;
	shl.b64 	%rd100, %rd99, 3;
	add.s64 	%rd101, %rd5, %rd100;
	ld.global.u64 	%rd102, [%rd101];
	shl.b64 	%rd103, %rd102, 3;
	add.s64 	%rd104, %rd4, %rd103;
	ld.global.u64 	%rd105, [%rd104];
	shl.b64 	%rd106, %rd105, 3;
	add.s64 	%rd107, %rd3, %rd106;
	ld.global.f64 	%fd13, [%rd107];
	add.s64 	%rd108, %rd2, %rd103;
	ld.global.u64 	%rd109, [%rd108];
	cvt.rn.f64.s64 	%fd14, %rd109;
	div.rn.f64 	%fd15, %fd13, %fd14;
	add.s64 	%rd110, %rd1, %rd100;
	st.global.f64 	[%rd110], %fd15;
	add.s64 	%rd114, %rd97, %rd9;
	setp.lt.s64 	%p7, %rd114, %rd7;
	@%p7 bra 	$L__BB3_8;
$L__BB3_9:
	ret;

}
	// .globl	_Z11kernel2testPlS_S_S_PdS0_S_S_S_
.visible .entry _Z11kernel2testPlS_S_S_PdS0_S_S_S_(
	.param .u64 .ptr .align 1 _Z11kernel2testPlS_S_S_PdS0_S_S_S__param_0,
	.param .u64 .ptr .align 1 _Z11kernel2testPlS_S_S_PdS0_S_S_S__param_1,
	.param .u64 .ptr .align 1 _Z11kernel2testPlS_S_S_PdS0_S_S_S__param_2,
	.param .u64 .ptr .align 1 _Z11kernel2testPlS_S_S_PdS0_S_S_S__param_3,
	.param .u64 .ptr .align 1 _Z11kernel2testPlS_S_S_PdS0_S_S_S__param_4,
	.param .u64 .ptr .align 1 _Z11kernel2testPlS_S_S_PdS0_S_S_S__param_5,
	.param .u64 .ptr .align 1 _Z11kernel2testPlS_S_S_PdS0_S_S_S__param_6,
	.param .u64 .ptr .align 1 _Z11kernel2testPlS_S_S_PdS0_S_S_S__param_7,
	.param .u64 .ptr .align 1 _Z11kernel2testPlS_S_S_PdS0_S_S_S__param_8
)
{
	.reg .pred 	%p<6>;
	.reg .b32 	%r<13>;
	.reg .b64 	%rd<61>;
	.reg .b64 	%fd<4>;

	ld.param.u64 	%rd27, [_Z11kernel2testPlS_S_S_PdS0_S_S_S__param_0];
	cvta.to.global.u64 	%rd1, %rd27;
	mov.u32 	%r2, %ctaid.x;
	mov.u32 	%r3, %ntid.x;
	mov.u32 	%r4, %tid.x;
	mad.lo.s32 	%r5, %r2, %r3, %r4;
	cvt.u64.u32 	%rd58, %r5;
	mov.u32 	%r6, %nctaid.x;
	mul.lo.s32 	%r1, %r3, %r6;
	ld.global.u64 	%rd57, [%rd1];
	setp.le.s64 	%p1, %rd57, %rd58;
	@%p1 bra 	$L__BB4_8;
	ld.param.u64 	%rd54, [_Z11kernel2testPlS_S_S_PdS0_S_S_S__param_6];
	ld.param.u64 	%rd53, [_Z11kernel2testPlS_S_S_PdS0_S_S_S__param_5];
	ld.param.u64 	%rd52, [_Z11kernel2testPlS_S_S_PdS0_S_S_S__param_4];
	ld.param.u64 	%rd50, [_Z11kernel2testPlS_S_S_PdS0_S_S_S__param_2];
	mov.u32 	%r7, %ctaid.y;
	mov.u32 	%r8, %ntid.y;
	mov.u32 	%r9, %tid.y;
	mad.lo.s32 	%r10, %r7, %r8, %r9;
	cvt.u64.u32 	%rd4, %r10;
	mov.u32 	%r11, %nctaid.y;
	mul.lo.s32 	%r12, %r8, %r11;
	cvt.u64.u32 	%rd5, %r12;
	cvt.u64.u32 	%rd6, %r1;
	cvta.to.global.u64 	%rd7, %rd50;
	cvta.to.global.u64 	%rd8, %rd53;
	cvta.to.global.u64 	%rd9, %rd54;
	cvta.to.global.u64 	%rd10, %rd52;
$L__BB4_2:
	ld.param.u64 	%rd56, [_Z11kernel2testPlS_S_S_PdS0_S_S_S__param_8];
	cvta.to.global.u64 	%rd28, %rd56;
	shl.b64 	%rd29, %rd58, 3;
	add.s64 	%rd30, %rd28, %rd29;
	ld.global.u64 	%rd31, [%rd30];
	setp.ne.s64 	%p2, %rd31, 0;
	@%p2 bra 	$L__BB4_7;
	ld.param.u64 	%rd51, [_Z11kernel2testPlS_S_S_PdS0_S_S_S__param_3];
	cvta.to.global.u64 	%rd32, %rd51;
	add.s64 	%rd13, %rd32, %rd29;
	ld.global.u64 	%rd34, [%rd13+8];
	ld.global.u64 	%rd35, [%rd13];
	sub.s64 	%rd14, %rd34, %rd35;
	setp.le.s64 	%p3, %rd14, %rd4;
	@%p3 bra 	$L__BB4_7;
	mov.u64 	%rd59, %rd4;
$L__BB4_5:
	ld.param.u64 	%rd55, [_Z11kernel2testPlS_S_S_PdS0_S_S_S__param_7];
	ld.global.u64 	%rd36, [%rd13];
	add.s64 	%rd37, %rd36, %rd59;
	shl.b64 	%rd38, %rd37, 3;
	add.s64 	%rd39, %rd7, %rd38;
	ld.global.u64 	%rd40, [%rd39];
	cvta.to.global.u64 	%rd41, %rd55;
	shl.b64 	%rd42, %rd40, 3;
	add.s64 	%rd43, %rd41, %rd42;
	ld.global.u64 	%rd44, [%rd43];
	shl.b64 	%rd45, %rd44, 3;
	add.s64 	%rd46, %rd8, %rd45;
	ld.global.f64 	%fd1, [%rd46];
	add.s64 	%rd47, %rd9, %rd42;
	ld.global.u64 	%rd48, [%rd47];
	cvt.rn.f64.s64 	%fd2, %rd48;
	div.rn.f64 	%fd3, %fd1, %fd2;
	add.s64 	%rd49, %rd10, %rd38;
	st.global.f64 	[%rd49], %fd3;
	add.s64 	%rd59, %rd59, %rd5;
	setp.lt.s64 	%p4, %rd59, %rd14;
	@%p4 bra 	$L__BB4_5;
	ld.global.u64 	%rd57, [%rd1];
$L__BB4_7:
	add.s64 	%rd58, %rd58, %rd6;
	setp.lt.s64 	%p5, %rd58, %rd57;
	@%p5 bra 	$L__BB4_2;
$L__BB4_8:
	ret;

}
	// .globl	_Z12kernel2test1PlS_S_S_PdS0_S_S_S_
.visible .entry _Z12kernel2test1PlS_S_S_PdS0_S_S_S_(
	.param .u64 .ptr .align 1 _Z12kernel2test1PlS_S_S_PdS0_S_S_S__param_0,
	.param .u64 .ptr .align 1 _Z12kernel2test1PlS_S_S_PdS0_S_S_S__param_1,
	.param .u64 .ptr .align 1 _Z12kernel2test1PlS_S_S_PdS0_S_S_S__param_2,
	.param .u64 .ptr .align 1 _Z12kernel2test1PlS_S_S_PdS0_S_S_S__param_3,
	.param .u64 .ptr .align 1 _Z12kernel2test1PlS_S_S_PdS0_S_S_S__param_4,
	.param .u64 .ptr .align 1 _Z12kernel2test1PlS_S_S_PdS0_S_S_S__param_5,
	.param .u64 .ptr .align 1 _Z12kernel2test1PlS_S_S_PdS0_S_S_S__param_6,
	.param .u64 .ptr .align 1 _Z12kernel2test1PlS_S_S_PdS0_S_S_S__param_7,
	.param .u64 .ptr .align 1 _Z12kernel2test1PlS_S_S_PdS0_S_S_S__param_8
)
{
	.reg .pred 	%p<9>;
	.reg .b32 	%r<13>;
	.reg .b64 	%rd<122>;
	.reg .b64 	%fd<16>;

	ld.param.u64 	%rd26, [_Z12kernel2test1PlS_S_S_PdS0_S_S_S__param_0];
	ld.param.u64 	%rd27, [_Z12kernel2test1PlS_S_S_PdS0_S_S_S__param_2];
	ld.param.u64 	%rd25, [_Z12kernel2test1PlS_S_S_PdS0_S_S_S__param_3];
	ld.param.u64 	%rd28, [_Z12kernel2test1PlS_S_S_PdS0_S_S_S__param_4];
	ld.param.u64 	%rd29, [_Z12kernel2test1PlS_S_S_PdS0_S_S_S__param_5];
	ld.param.u64 	%rd30, [_Z12kernel2test1PlS_S_S_PdS0_S_S_S__param_6];
	ld.param.u64 	%rd31, [_Z12kernel2test1PlS_S_S_PdS0_S_S_S__param_7];
	ld.param.u64 	%rd32, [_Z12kernel2test1PlS_S_S_PdS0_S_S_S__param_8];
	cvta.to.global.u64 	%rd1, %rd28;
	cvta.to.global.u64 	%rd2, %rd30;
	cvta.to.global.u64 	%rd3, %rd29;
	cvta.to.global.u64 	%rd4, %rd31;
	cvta.to.global.u64 	%rd5, %rd27;
	cvta.to.global.u64 	%rd33, %rd32;
	cvta.to.global.u64 	%rd34, %rd26;
	ld.global.u64 	%rd6, [%rd34];
	shl.b64 	%rd35, %rd6, 3;
	add.s64 	%rd36, %rd33, %rd35;
	ld.global.u64 	%rd37, [%rd36];
	setp.ne.s64 	%p1, %rd37, 0;
	@%p1 bra 	$L__BB5_10;
	cvta.to.global.u64 	%rd38, %rd25;
	add.s64 	%rd7, %rd38, %rd35;
	ld.global.u64 	%rd40, [%rd7+8];
	ld.global.u64 	%rd41, [%rd7];
	sub.s64 	%rd8, %rd40, %rd41;
	mov.u32 	%r1, %ctaid.y;
	mov.u32 	%r2, %ntid.y;
	mov.u32 	%r3, %tid.y;
	mad.lo.s32 	%r4, %r1, %r2, %r3;
	cvt.u64.u32 	%rd120, %r4;
	mov.u32 	%r5, %nctaid.y;
	mul.lo.s32 	%r6, %r2, %r5;
	cvt.u64.u32 	%rd10, %r6;
	setp.le.s64 	%p2, %rd8, %rd120;
	@%p2 bra 	$L__BB5_10;
	cvt.u32.u64 	%r7, %rd10;
	cvt.u32.u64 	%r8, %rd120;
	add.s32 	%r9, %r8, %r7;
	cvt.u64.u32 	%rd42, %r9;
	max.u64 	%rd43, %rd42, %rd8;
	setp.gt.u64 	%p3, %rd8, %rd42;
	selp.u64 	%rd11, 1, 0, %p3;
	add.s64 	%rd44, %rd11, %rd42;
	sub.s64 	%rd12, %rd43, %rd44;
	and.b64  	%rd45, %rd12, -4294967296;
	setp.ne.s64 	%p4, %rd45, 0;
	@%p4 bra 	$L__BB5_4;
	cvt.u32.u64 	%r11, %rd12;
	div.u32 	%r12, %r11, %r7;
	cvt.u64.u32 	%rd117, %r12;
	bra.uni 	$L__BB5_5;
$L__BB5_4:
	div.u64 	%rd117, %rd12, %rd10;
$L__BB5_5:
	add.s64 	%rd16, %rd117, %rd11;
	and.b64  	%rd46, %rd16, 3;
	setp.eq.s64 	%p5, %rd46, 3;
	@%p5 bra 	$L__BB5_8;
	add.s64 	%rd47, %rd16, 1;
	and.b64  	%rd48, %rd47, 3;
	neg.s64 	%rd118, %rd48;
$L__BB5_7:
	.pragma "nounroll";
	ld.global.u64 	%rd49, [%rd7];
	add.s64 	%rd50, %rd49, %rd120;
	shl.b64 	%rd51, %rd50, 3;
	add.s64 	%rd52, %rd5, %rd51;
	ld.global.u64 	%rd53, [%rd52];
	shl.b64 	%rd54, %rd53, 3;
	add.s64 	%rd55, %rd4, %rd54;
	ld.global.u64 	%rd56, [%rd55];
	shl.b64 	%rd57, %rd56, 3;
	add.s64 	%rd58, %rd3, %rd57;
	ld.global.f64 	%fd1, [%rd58];
	add.s64 	%rd59, %rd2, %rd54;
	ld.global.u64 	%rd60, [%rd59];
	cvt.rn.f64.s64 	%fd2, %rd60;
	div.rn.f64 	%fd3, %fd1, %fd2;
	add.s64 	%rd61, %rd1, %rd51;
	st.global.f64 	[%rd61], %fd3;
	add.s64 	%rd120, %rd120, %rd10;
	add.s64 	%rd118, %rd118, 1;
	setp.ne.s64 	%p6, %rd118, 0;
	@%p6 bra 	$L__BB5_7;
$L__BB5_8:
	setp.lt.u64 	%p7, %rd16, 3;
	@%p7 bra 	$L__BB5_10;
$L__BB5_9:
	ld.global.u64 	%rd62, [%rd7];
	add.s64 	%rd63, %rd62, %rd120;
	shl.b64 	%rd64, %rd63, 3;
	add.s64 	%rd65, %rd5, %rd64;
	ld.global.u64 	%rd66, [%rd65];
	shl.b64 	%rd67, %rd66, 3;
	add.s64 	%rd68, %rd4, %rd67;
	ld.global.u64 	%rd69, [%rd68];
	shl.b64 	%rd70, %rd69, 3;
	add.s64 	%rd71, %rd3, %rd70;
	ld.global.f64 	%fd4, [%rd71];
	add.s64 	%rd72, %rd2, %rd67;
	ld.global.u64 	%rd73, [%rd72];
	cvt.rn.f64.s64 	%fd5, %rd73;
	div.rn.f64 	%fd6, %fd4, %fd5;
	add.s64 	%rd74, %rd1, %rd64;
	st.global.f64 	[%rd74], %fd6;
	add.s64 	%rd75, %rd120, %rd10;
	ld.global.u64 	%rd76, [%rd7];
	add.s64 	%rd77, %rd76, %rd75;
	shl.b64 	%rd78, %rd77, 3;
	add.s64 	%rd79, %rd5, %rd78;
	ld.global.u64 	%rd80, [%rd79];
	shl.b64 	%rd81, %rd80, 3;
	add.s64 	%rd82, %rd4, %rd81;
	ld.global.u64 	%rd83, [%rd82];
	shl.b64 	%rd84, %rd83, 3;
	add.s64 	%rd85, %rd3, %rd84;
	ld.global.f64 	%fd7, [%rd85];
	add.s64 	%rd86, %rd2, %rd81;
	ld.global.u64 	%rd87, [%rd86];
	cvt.rn.f64.s64 	%fd8, %rd87;
	div.rn.f64 	%fd9, %fd7, %fd8;
	add.s64 	%rd88, %rd1, %rd78;
	st.global.f64 	[%rd88], %fd9;
	add.s64 	%rd89, %rd75, %rd10;
	ld.global.u64 	%rd90, [%rd7];
	add.s64 	%rd91, %rd90, %rd89;
	shl.b64 	%rd92, %rd91, 3;
	add.s64 	%rd93, %rd5, %rd92;
	ld.global.u64 	%rd94, [%rd93];
	shl.b64 	%rd95, %rd94, 3;
	add.s64 	%rd96, %rd4, %rd95;
	ld.global.u64 	%rd97, [%rd96];
	shl.b64 	%rd98, %rd97, 3;
	add.s64 	%rd99, %rd3, %rd98;
	ld.global.f64 	%fd10, [%rd99];
	add.s64 	%rd100, %rd2, %rd95;
	ld.global.u64 	%rd101, [%rd100];
	cvt.rn.f64.s64 	%fd11, %rd101;
	div.rn.f64 	%fd12, %fd10, %fd11;
	add.s64 	%rd102, %rd1, %rd92;
	st.global.f64 	[%rd102], %fd12;
	add.s64 	%rd103, %rd89, %rd10;
	ld.global.u64 	%rd104, [%rd7];
	add.s64 	%rd105, %rd104, %rd103;
	shl.b64 	%rd106, %rd105, 3;
	add.s64 	%rd107, %rd5, %rd106;
	ld.global.u64 	%rd108, [%rd107];
	shl.b64 	%rd109, %rd108, 3;
	add.s64 	%rd110, %rd4, %rd109;
	ld.global.u64 	%rd111, [%rd110];
	shl.b64 	%rd112, %rd111, 3;
	add.s64 	%rd113, %rd3, %rd112;
	ld.global.f64 	%fd13, [%rd113];
	add.s64 	%rd114, %rd2, %rd109;
	ld.global.u64 	%rd115, [%rd114];
	cvt.rn.f64.s64 	%fd14, %rd115;
	div.rn.f64 	%fd15, %fd13, %fd14;
	add.s64 	%rd116, %rd1, %rd106;
	st.global.f64 	[%rd116], %fd15;
	add.s64 	%rd120, %rd103, %rd10;
	setp.lt.s64 	%p8, %rd120, %rd8;
	@%p8 bra 	$L__BB5_9;
$L__BB5_10:
	ret;

}
	// .globl	_Z11kernel3testPlS_S_S_PdS0_S_
.visible .entry _Z11kernel3testPlS_S_S_PdS0_S_(
	.param .u64 .ptr .align 1 _Z11kernel3testPlS_S_S_PdS0_S__param_0,
	.param .u64 .ptr .align 1 _Z11kernel3testPlS_S_S_PdS0_S__param_1,
	.param .u64 .ptr .align 1 _Z11kernel3testPlS_S_S_PdS0_S__param_2,
	.param .u64 .ptr .align 1 _Z11kernel3testPlS_S_S_PdS0_S__param_3,
	.param .u64 .ptr .align 1 _Z11kernel3testPlS_S_S_PdS0_S__param_4,
	.param .u64 .ptr .align 1 _Z11kernel3testPlS_S_S_PdS0_S__param_5,
	.param .u64 .ptr .align 1 _Z11kernel3testPlS_S_S_PdS0_S__param_6
)
{
	.reg .pred 	%p<5>;
	.reg .b32 	%r<13>;
	.reg .b64 	%rd<45>;
	.reg .b64 	%fd<4>;

	ld.param.u64 	%rd25, [_Z11kernel3testPlS_S_S_PdS0_S__param_0];
	ld.param.u64 	%rd20, [_Z11kernel3testPlS_S_S_PdS0_S__param_2];
	ld.param.u64 	%rd22, [_Z11kernel3testPlS_S_S_PdS0_S__param_4];
	ld.param.u64 	%rd23, [_Z11kernel3testPlS_S_S_PdS0_S__param_5];
	ld.param.u64 	%rd24, [_Z11kernel3testPlS_S_S_PdS0_S__param_6];
	cvta.to.global.u64 	%rd1, %rd25;
	mov.u32 	%r2, %ctaid.x;
	mov.u32 	%r3, %ntid.x;
	mov.u32 	%r4, %tid.x;
	mad.lo.s32 	%r5, %r2, %r3, %r4;
	cvt.u64.u32 	%rd42, %r5;
	mov.u32 	%r6, %nctaid.x;
	mul.lo.s32 	%r1, %r3, %r6;
	ld.global.u64 	%rd44, [%rd1];
	setp.le.s64 	%p1, %rd44, %rd42;
	@%p1 bra 	$L__BB6_7;
	mov.u32 	%r7, %ctaid.y;
	mov.u32 	%r8, %ntid.y;
	mov.u32 	%r9, %tid.y;
	mad.lo.s32 	%r10, %r7, %r8, %r9;
	cvt.u64.u32 	%rd4, %r10;
	mov.u32 	%r11, %nctaid.y;
	mul.lo.s32 	%r12, %r8, %r11;
	cvt.u64.u32 	%rd5, %r12;
	cvt.u64.u32 	%rd6, %r1;
	cvta.to.global.u64 	%rd7, %rd20;
	cvta.to.global.u64 	%rd8, %rd23;
	cvta.to.global.u64 	%rd9, %rd24;
	cvta.to.global.u64 	%rd10, %rd22;
$L__BB6_2:
	ld.param.u64 	%rd40, [_Z11kernel3testPlS_S_S_PdS0_S__param_3];
	cvta.to.global.u64 	%rd26, %rd40;
	shl.b64 	%rd27, %rd42, 3;
	add.s64 	%rd13, %rd26, %rd27;
	ld.global.u64 	%rd28, [%rd13+8];
	ld.global.u64 	%rd29, [%rd13];
	sub.s64 	%rd14, %rd28, %rd29;
	setp.le.s64 	%p2, %rd14, %rd4;
	@%p2 bra 	$L__BB6_6;
	mov.u64 	%rd43, %rd4;
$L__BB6_4:
	ld.global.u64 	%rd30, [%rd13];
	add.s64 	%rd31, %rd30, %rd43;
	shl.b64 	%rd32, %rd31, 3;
	add.s64 	%rd33, %rd7, %rd32;
	ld.global.u64 	%rd34, [%rd33];
	shl.b64 	%rd35, %rd34, 3;
	add.s64 	%rd36, %rd8, %rd35;
	ld.global.f64 	%fd1, [%rd36];
	add.s64 	%rd37, %rd9, %rd35;
	ld.global.u64 	%rd38, [%rd37];
	cvt.rn.f64.s64 	%fd2, %rd38;
	div.rn.f64 	%fd3, %fd1, %fd2;
	add.s64 	%rd39, %rd10, %rd32;
	st.global.f64 	[%rd39], %fd3;
	add.s64 	%rd43, %rd43, %rd5;
	setp.lt.s64 	%p3, %rd43, %rd14;
	@%p3 bra 	$L__BB6_4;
	ld.global.u64 	%rd44, [%rd1];
$L__BB6_6:
	add.s64 	%rd42, %rd42, %rd6;
	setp.lt.s64 	%p4, %rd42, %rd44;
	@%p4 bra 	$L__BB6_2;
$L__BB6_7:
	ret;

}
	// .globl	_Z12kernel3test1PlS_S_S_PdS0_S_
.visible .entry _Z12kernel3test1PlS_S_S_PdS0_S_(
	.param .u64 .ptr .align 1 _Z12kernel3test1PlS_S_S_PdS0_S__param_0,
	.param .u64 .ptr .align 1 _Z12kernel3test1PlS_S_S_PdS0_S__param_1,
	.param .u64 .ptr .align 1 _Z12kernel3test1PlS_S_S_PdS0_S__param_2,
	.param .u64 .ptr .align 1 _Z12kernel3test1PlS_S_S_PdS0_S__param_3,
	.param .u64 .ptr .align 1 _Z12kernel3test1PlS_S_S_PdS0_S__param_4,
	.param .u64 .ptr .align 1 _Z12kernel3test1PlS_S_S_PdS0_S__param_5,
	.param .u64 .ptr .align 1 _Z12kernel3test1PlS_S_S_PdS0_S__param_6
)
{
	.reg .pred 	%p<8>;
	.reg .b32 	%r<13>;
	.reg .b64 	%rd<100>;
	.reg .b64 	%fd<16>;

	ld.param.u64 	%rd23, [_Z12kernel3test1PlS_S_S_PdS0_S__param_0];
	ld.param.u64 	%rd24, [_Z12kernel3test1PlS_S_S_PdS0_S__param_2];
	ld.param.u64 	%rd25, [_Z12kernel3test1PlS_S_S_PdS0_S__param_3];
	ld.param.u64 	%rd26, [_Z12kernel3test1PlS_S_S_PdS0_S__param_4];
	ld.param.u64 	%rd27, [_Z12kernel3test1PlS_S_S_PdS0_S__param_5];
	ld.param.u64 	%rd28, [_Z12kernel3test1PlS_S_S_PdS0_S__param_6];
	cvta.to.global.u64 	%rd1, %rd26;
	cvta.to.global.u64 	%rd2, %rd28;
	cvta.to.global.u64 	%rd3, %rd27;
	cvta.to.global.u64 	%rd4, %rd24;
	cvta.to.global.u64 	%rd29, %rd25;
	cvta.to.global.u64 	%rd30, %rd23;
	ld.global.u64 	%rd31, [%rd30];
	shl.b64 	%rd32, %rd31, 3;
	add.s64 	%rd5, %rd29, %rd32;
	ld.global.u64 	%rd33, [%rd5+8];
	ld.global.u64 	%rd34, [%rd5];
	sub.s64 	%rd6, %rd33, %rd34;
	mov.u32 	%r1, %ctaid.y;
	mov.u32 	%r2, %ntid.y;
	mov.u32 	%r3, %tid.y;
	mad.lo.s32 	%r4, %r1, %r2, %r3;
	cvt.u64.u32 	%rd98, %r4;
	mov.u32 	%r5, %nctaid.y;
	mul.lo.s32 	%r6, %r2, %r5;
	cvt.u64.u32 	%rd8, %r6;
	setp.le.s64 	%p1, %rd6, %rd98;
	@%p1 bra 	$L__BB7_9;
	cvt.u32.u64 	%r7, %rd8;
	cvt.u32.u64 	%r8, %rd98;
	add.s32 	%r9, %r8, %r7;
	cvt.u64.u32 	%rd35, %r9;
	max.u64 	%rd36, %rd35, %rd6;
	setp.gt.u64 	%p2, %rd6, %rd35;
	selp.u64 	%rd9, 1, 0, %p2;
	add.s64 	%rd37, %rd9, %rd35;
	sub.s64 	%rd10, %rd36, %rd37;
	and.b64  	%rd38, %rd10, -4294967296;
	setp.ne.s64 	%p3, %rd38, 0;
	@%p3 bra 	$L__BB7_3;
	cvt.u32.u64 	%r11, %rd10;
	div.u32 	%r12, %r11, %r7;
	cvt.u64.u32 	%rd95, %r12;
	bra.uni 	$L__BB7_4;
$L__BB7_3:
	div.u64 	%rd95, %rd10, %rd8;
$L__BB7_4:
	add.s64 	%rd14, %rd95, %rd9;
	and.b64  	%rd39, %rd14, 3;
	setp.eq.s64 	%p4, %rd39, 3;
	@%p4 bra 	$L__BB7_7;
	add.s64 	%rd40, %rd14, 1;
	and.b64  	%rd41, %rd40, 3;
	neg.s64 	%rd96, %rd41;
$L__BB7_6:
	.pragma "nounroll";
	ld.global.u64 	%rd42, [%rd5];
	add.s64 	%rd43, %rd42, %rd98;
	shl.b64 	%rd44, %rd43, 3;
	add.s64 	%rd45, %rd4, %rd44;
	ld.global.u64 	%rd46, [%rd45];
	shl.b64 	%rd47, %rd46, 3;
	add.s64 	%rd48, %rd3, %rd47;
	ld.global.f64 	%fd1, [%rd48];
	add.s64 	%rd49, %rd2, %rd47;
	ld.global.u64 	%rd50, [%rd49];
	cvt.rn.f64.s64 	%fd2, %rd50;
	div.rn.f64 	%fd3, %fd1, %fd2;
	add.s64 	%rd51, %rd1, %rd44;
	st.global.f64 	[%rd51], %fd3;
	add.s64 	%rd98, %rd98, %rd8;
	add.s64 	%rd96, %rd96, 1;
	setp.ne.s64 	%p5, %rd96, 0;
	@%p5 bra 	$L__BB7_6;
$L__BB7_7:
	setp.lt.u64 	%p6, %rd14, 3;
	@%p6 bra 	$L__BB7_9;
$L__BB7_8:
	ld.global.u64 	%rd52, [%rd5];
	add.s64 	%rd53, %rd52, %rd98;
	shl.b64 	%rd54, %rd53, 3;
	add.s64 	%rd55, %rd4, %rd54;
	ld.global.u64 	%rd56, [%rd55];
	shl.b64 	%rd57, %rd56, 3;
	add.s64 	%rd58, %rd3, %rd57;
	ld.global.f64 	%fd4, [%rd58];
	add.s64 	%rd59, %rd2, %rd57;
	ld.global.u64 	%rd60, [%rd59];
	cvt.rn.f64.s64 	%fd5, %rd60;
	div.rn.f64 	%fd6, %fd4, %fd5;
	add.s64 	%rd61, %rd1, %rd54;
	st.global.f64 	[%rd61], %fd6;
	add.s64 	%rd62, %rd98, %rd8;
	ld.global.u64 	%rd63, [%rd5];
	add.s64 	%rd64, %rd63, %rd62;
	shl.b64 	%rd65, %rd64, 3;
	add.s64 	%rd66, %rd4, %rd65;
	ld.global.u64 	%rd67, [%rd66];
	shl.b64 	%rd68, %rd67, 3;
	add.s64 	%rd69, %rd3, %rd68;
	ld.global.f64 	%fd7, [%rd69];
	add.s64 	%rd70, %rd2, %rd68;
	ld.global.u64 	%rd71, [%rd70];
	cvt.rn.f64.s64 	%fd8, %rd71;
	div.rn.f64 	%fd9, %fd7, %fd8;
	add.s64 	%rd72, %rd1, %rd65;
	st.global.f64 	[%rd72], %fd9;
	add.s64 	%rd73, %rd62, %rd8;
	ld.global.u64 	%rd74, [%rd5];
	add.s64 	%rd75, %rd74, %rd73;
	shl.b64 	%rd76, %rd75, 3;
	add.s64 	%rd77, %rd4, %rd76;
	ld.global.u64 	%rd78, [%rd77];
	shl.b64 	%rd79, %rd78, 3;
	add.s64 	%rd80, %rd3, %rd79;
	ld.global.f64 	%fd10, [%rd80];
	add.s64 	%rd81, %rd2, %rd79;
	ld.global.u64 	%rd82, [%rd81];
	cvt.rn.f64.s64 	%fd11, %rd82;
	div.rn.f64 	%fd12, %fd10, %fd11;
	add.s64 	%rd83, %rd1, %rd76;
	st.global.f64 	[%rd83], %fd12;
	add.s64 	%rd84, %rd73, %rd8;
	ld.global.u64 	%rd85, [%rd5];
	add.s64 	%rd86, %rd85, %rd84;
	shl.b64 	%rd87, %rd86, 3;
	add.s64 	%rd88, %rd4, %rd87;
	ld.global.u64 	%rd89, [%rd88];
	shl.b64 	%rd90, %rd89, 3;
	add.s64 	%rd91, %rd3, %rd90;
	ld.global.f64 	%fd13, [%rd91];
	add.s64 	%rd92, %rd2, %rd90;
	ld.global.u64 	%rd93, [%rd92];
	cvt.rn.f64.s64 	%fd14, %rd93;
	div.rn.f64 	%fd15, %fd13, %fd14;
	add.s64 	%rd94, %rd1, %rd87;
	st.global.f64 	[%rd94], %fd15;
	add.s64 	%rd98, %rd84, %rd8;
	setp.lt.s64 	%p7, %rd98, %rd6;
	@%p7 bra 	$L__BB7_8;
$L__BB7_9:
	ret;

}
	// .globl	_Z11kernel4testPlS_S_S_PdS0_S_S_
.visible .entry _Z11kernel4testPlS_S_S_PdS0_S_S_(
	.param .u64 .ptr .align 1 _Z11kernel4testPlS_S_S_PdS0_S_S__param_0,
	.param .u64 .ptr .align 1 _Z11kernel4testPlS_S_S_PdS0_S_S__param_1,
	.param .u64 .ptr .align 1 _Z11kernel4testPlS_S_S_PdS0_S_S__param_2,
	.param .u64 .ptr .align 1 _Z11kernel4testPlS_S_S_PdS0_S_S__param_3,
	.param .u64 .ptr .align 1 _Z11kernel4testPlS_S_S_PdS0_S_S__param_4,
	.param .u64 .ptr .align 1 _Z11kernel4testPlS_S_S_PdS0_S_S__param_5,
	.param .u64 .ptr .align 1 _Z11kernel4testPlS_S_S_PdS0_S_S__param_6,
	.param .u64 .ptr .align 1 _Z11kernel4testPlS_S_S_PdS0_S_S__param_7
)
{
	.reg .pred 	%p<6>;
	.reg .b32 	%r<13>;
	.reg .b64 	%rd<55>;
	.reg .b64 	%fd<4>;

	ld.param.u64 	%rd26, [_Z11kernel4testPlS_S_S_PdS0_S_S__param_0];
	cvta.to.global.u64 	%rd1, %rd26;
	mov.u32 	%r2, %ctaid.x;
	mov.u32 	%r3, %ntid.x;
	mov.u32 	%r4, %tid.x;
	mad.lo.s32 	%r5, %r2, %r3, %r4;
	cvt.u64.u32 	%rd52, %r5;
	mov.u32 	%r6, %nctaid.x;
	mul.lo.s32 	%r1, %r3, %r6;
	ld.global.u64 	%rd51, [%rd1];
	setp.le.s64 	%p1, %rd51, %rd52;
	@%p1 bra 	$L__BB8_8;
	ld.param.u64 	%rd49, [_Z11kernel4testPlS_S_S_PdS0_S_S__param_6];
	ld.param.u64 	%rd48, [_Z11kernel4testPlS_S_S_PdS0_S_S__param_5];
	ld.param.u64 	%rd47, [_Z11kernel4testPlS_S_S_PdS0_S_S__param_4];
	ld.param.u64 	%rd45, [_Z11kernel4testPlS_S_S_PdS0_S_S__param_2];
	mov.u32 	%r7, %ctaid.y;
	mov.u32 	%r8, %ntid.y;
	mov.u32 	%r9, %tid.y;
	mad.lo.s32 	%r10, %r7, %r8, %r9;
	cvt.u64.u32 	%rd4, %r10;
	mov.u32 	%r11, %nctaid.y;
	mul.lo.s32 	%r12, %r8, %r11;
	cvt.u64.u32 	%rd5, %r12;
	cvt.u64.u32 	%rd6, %r1;
	cvta.to.global.u64 	%rd7, %rd45;
	cvta.to.global.u64 	%rd8, %rd48;
	cvta.to.global.u64 	%rd9, %rd49;
	cvta.to.global.u64 	%rd10, %rd47;
$L__BB8_2:
	ld.param.u64 	%rd50, [_Z11kernel4testPlS_S_S_PdS0_S_S__param_7];
	cvta.to.global.u64 	%rd27, %rd50;
	shl.b64 	%rd28, %rd52, 3;
	add.s64 	%rd29, %rd27, %rd28;
	ld.global.u64 	%rd30, [%rd29];
	setp.ne.s64 	%p2, %rd30, 0;
	@%p2 bra 	$L__BB8_7;
	ld.param.u64 	%rd46, [_Z11kernel4testPlS_S_S_PdS0_S_S__param_3];
	cvta.to.global.u64 	%rd31, %rd46;
	add.s64 	%rd13, %rd31, %rd28;
	ld.global.u64 	%rd33, [%rd13+8];
	ld.global.u64 	%rd34, [%rd13];
	sub.s64 	%rd14, %rd33, %rd34;
	setp.le.s64 	%p3, %rd14, %rd4;
	@%p3 bra 	$L__BB8_7;
	mov.u64 	%rd53, %rd4;
$L__BB8_5:
	ld.global.u64 	%rd35, [%rd13];
	add.s64 	%rd36, %rd35, %rd53;
	shl.b64 	%rd37, %rd36, 3;
	add.s64 	%rd38, %rd7, %rd37;
	ld.global.u64 	%rd39, [%rd38];
	shl.b64 	%rd40, %rd39, 3;
	add.s64 	%rd41, %rd8, %rd40;
	ld.global.f64 	%fd1, [%rd41];
	add.s64 	%rd42, %rd9, %rd40;
	ld.global.u64 	%rd43, [%rd42];
	cvt.rn.f64.s64 	%fd2, %rd43;
	div.rn.f64 	%fd3, %fd1, %fd2;
	add.s64 	%rd44, %rd10, %rd37;
	st.global.f64 	[%rd44], %fd3;
	add.s64 	%rd53, %rd53, %rd5;
	setp.lt.s64 	%p4, %rd53, %rd14;
	@%p4 bra 	$L__BB8_5;
	ld.global.u64 	%rd51, [%rd1];
$L__BB8_7:
	add.s64 	%rd52, %rd52, %rd6;
	setp.lt.s64 	%p5, %rd52, %rd51;
	@%p5 bra 	$L__BB8_2;
$L__BB8_8:
	ret;

}
	// .globl	_Z12kernel4test1PlS_S_S_PdS0_S_S_
.visible .entry _Z12kernel4test1PlS_S_S_PdS0_S_S_(
	.param .u64 .ptr .align 1 _Z12kernel4test1PlS_S_S_PdS0_S_S__param_0,
	.param .u64 .ptr .align 1 _Z12kernel4test1PlS_S_S_PdS0_S_S__param_1,
	.param .u64 .ptr .align 1 _Z12kernel4test1PlS_S_S_PdS0_S_S__param_2,
	.param .u64 .ptr .align 1 _Z12kernel4test1PlS_S_S_PdS0_S_S__param_3,
	.param .u64 .ptr .align 1 _Z12kernel4test1PlS_S_S_PdS0_S_S__param_4,
	.param .u64 .ptr .align 1 _Z12kernel4test1PlS_S_S_PdS0_S_S__param_5,
	.param .u64 .ptr .align 1 _Z12kernel4test1PlS_S_S_PdS0_S_S__param_6,
	.param .u64 .ptr .align 1 _Z12kernel4test1PlS_S_S_PdS0_S_S__param_7
)
{
	.reg .pred 	%p<9>;
	.reg .b32 	%r<13>;
	.reg .b64 	%rd<105>;
	.reg .b64 	%fd<16>;

	ld.param.u64 	%rd25, [_Z12kernel4test1PlS_S_S_PdS0_S_S__param_0];
	ld.param.u64 	%rd26, [_Z12kernel4test1PlS_S_S_PdS0_S_S__param_2];
	ld.param.u64 	%rd24, [_Z12kernel4test1PlS_S_S_PdS0_S_S__param_3];
	ld.param.u64 	%rd27, [_Z12kernel4test1PlS_S_S_PdS0_S_S__param_4];
	ld.param.u64 	%rd28, [_Z12kernel4test1PlS_S_S_PdS0_S_S__param_5];
	ld.param.u64 	%rd29, [_Z12kernel4test1PlS_S_S_PdS0_S_S__param_6];
	ld.param.u64 	%rd30, [_Z12kernel4test1PlS_S_S_PdS0_S_S__param_7];
	cvta.to.global.u64 	%rd1, %rd27;
	cvta.to.global.u64 	%rd2, %rd29;
	cvta.to.global.u64 	%rd3, %rd28;
	cvta.to.global.u64 	%rd4, %rd26;
	cvta.to.global.u64 	%rd31, %rd30;
	cvta.to.global.u64 	%rd32, %rd25;
	ld.global.u64 	%rd5, [%rd32];
	shl.b64 	%rd33, %rd5, 3;
	add.s64 	%rd34, %rd31, %rd33;
	ld.global.u64 	%rd35, [%rd34];
	setp.ne.s64 	%p1, %rd35, 0;
	@%p1 bra 	$L__BB9_10;
	cvta.to.global.u64 	%rd36, %rd24;
	add.s64 	%rd6, %rd36, %rd33;
	ld.global.u64 	%rd38, [%rd6+8];
	ld.global.u64 	%rd39, [%rd6];
	sub.s64 	%rd7, %rd38, %rd39;
	mov.u32 	%r1, %ctaid.y;
	mov.u32 	%r2, %ntid.y;
	mov.u32 	%r3, %tid.y;
	mad.lo.s32 	%r4, %r1, %r2, %r3;
	cvt.u64.u32 	%rd103, %r4;
	mov.u32 	%r5, %nctaid.y;
	mul.lo.s32 	%r6, %r2, %r5;
	cvt.u64.u32 	%rd9, %r6;
	setp.le.s64 	%p2, %rd7, %rd103;
	@%p2 bra 	$L__BB9_10;
	cvt.u32.u64 	%r7, %rd9;
	cvt.u32.u64 	%r8, %rd103;
	add.s32 	%r9, %r8, %r7;
	cvt.u64.u32 	%rd40, %r9;
	max.u64 	%rd41, %rd40, %rd7;
	setp.gt.u64 	%p3, %rd7, %rd40;
	selp.u64 	%rd10, 1, 0, %p3;
	add.s64 	%rd42, %rd10, %rd40;
	sub.s64 	%rd11, %rd41, %rd42;
	and.b64  	%rd43, %rd11, -4294967296;
	setp.ne.s64 	%p4, %rd43, 0;
	@%p4 bra 	$L__BB9_4;
	cvt.u32.u64 	%r11, %rd11;
	div.u32 	%r12, %r11, %r7;
	cvt.u64.u32 	%rd100, %r12;
	bra.uni 	$L__BB9_5;
$L__BB9_4:
	div.u64 	%rd100, %rd11, %rd9;
$L__BB9_5:
	add.s64 	%rd15, %rd100, %rd10;
	and.b64  	%rd44, %rd15, 3;
	setp.eq.s64 	%p5, %rd44, 3;
	@%p5 bra 	$L__BB9_8;
	add.s64 	%rd45, %rd15, 1;
	and.b64  	%rd46, %rd45, 3;
	neg.s64 	%rd101, %rd46;
$L__BB9_7:
	.pragma "nounroll";
	ld.global.u64 	%rd47, [%rd6];
	add.s64 	%rd48, %rd47, %rd103;
	shl.b64 	%rd49, %rd48, 3;
	add.s64 	%rd50, %rd4, %rd49;
	ld.global.u64 	%rd51, [%rd50];
	shl.b64 	%rd52, %rd51, 3;
	add.s64 	%rd53, %rd3, %rd52;
	ld.global.f64 	%fd1, [%rd53];
	add.s64 	%rd54, %rd2, %rd52;
	ld.global.u64 	%rd55, [%rd54];
	cvt.rn.f64.s64 	%fd2, %rd55;
	div.rn.f64 	%fd3, %fd1, %fd2;
	add.s64 	%rd56, %rd1, %rd49;
	st.global.f64 	[%rd56], %fd3;
	add.s64 	%rd103, %rd103, %rd9;
	add.s64 	%rd101, %rd101, 1;
	setp.ne.s64 	%p6, %rd101, 0;
	@%p6 bra 	$L__BB9_7;
$L__BB9_8:
	setp.lt.u64 	%p7, %rd15, 3;
	@%p7 bra 	$L__BB9_10;
$L__BB9_9:
	ld.global.u64 	%rd57, [%rd6];
	add.s64 	%rd58, %rd57, %rd103;
	shl.b64 	%rd59, %rd58, 3;
	add.s64 	%rd60, %rd4, %rd59;
	ld.global.u64 	%rd61, [%rd60];
	shl.b64 	%rd62, %rd61, 3;
	add.s64 	%rd63, %rd3, %rd62;
	ld.global.f64 	%fd4, [%rd63];
	add.s64 	%rd64, %rd2, %rd62;
	ld.global.u64 	%rd65, [%rd64];
	cvt.rn.f64.s64 	%fd5, %rd65;
	div.rn.f64 	%fd6, %fd4, %fd5;
	add.s64 	%rd66, %rd1, %rd59;
	st.global.f64 	[%rd66], %fd6;
	add.s64 	%rd67, %rd103, %rd9;
	ld.global.u64 	%rd68, [%rd6];
	add.s64 	%rd69, %rd68, %rd67;
	shl.b64 	%rd70, %rd69, 3;
	add.s64 	%rd71, %rd4, %rd70;
	ld.global.u64 	%rd72, [%rd71];
	shl.b64 	%rd73, %rd72, 3;
	add.s64 	%rd74, %rd3, %rd73;
	ld.global.f64 	%fd7, [%rd74];
	add.s64 	%rd75, %rd2, %rd73;
	ld.global.u64 	%rd76, [%rd75];
	cvt.rn.f64.s64 	%fd8, %rd76;
	div.rn.f64 	%fd9, %fd7, %fd8;
	add.s64 	%rd77, %rd1, %rd70;
	st.global.f64 	[%rd77], %fd9;
	add.s64 	%rd78, %rd67, %rd9;
	ld.global.u64 	%rd79, [%rd6];
	add.s64 	%rd80, %rd79, %rd78;
	shl.b64 	%rd81, %rd80, 3;
	add.s64 	%rd82, %rd4, %rd81;
	ld.global.u64 	%rd83, [%rd82];
	shl.b64 	%rd84, %rd83, 3;
	add.s64 	%rd85, %rd3, %rd84;
	ld.global.f64 	%fd10, [%rd85];
	add.s64 	%rd86, %rd2, %rd84;
	ld.global.u64 	%rd87, [%rd86];
	cvt.rn.f64.s64 	%fd11, %rd87;
	div.rn.f64 	%fd12, %fd10, %fd11;
	add.s64 	%rd88, %rd1, %rd81;
	st.global.f64 	[%rd88], %fd12;
	add.s64 	%rd89, %rd78, %rd9;
	ld.global.u64 	%rd90, [%rd6];
	add.s64 	%rd91, %rd90, %rd89;
	shl.b64 	%rd92, %rd91, 3;
	add.s64 	%rd93, %rd4, %rd92;
	ld.global.u64 	%rd94, [%rd93];
	shl.b64 	%rd95, %rd94, 3;
	add.s64 	%rd96, %rd3, %rd95;
	ld.global.f64 	%fd13, [%rd96];
	add.s64 	%rd97, %rd2, %rd95;
	ld.global.u64 	%rd98, [%rd97];
	cvt.rn.f64.s64 	%fd14, %rd98;
	div.rn.f64 	%fd15, %fd13, %fd14;
	add.s64 	%rd99, %rd1, %rd92;
	st.global.f64 	[%rd99], %fd15;
	add.s64 	%rd103, %rd89, %rd9;
	setp.lt.s64 	%p8, %rd103, %rd7;
	@%p8 bra 	$L__BB9_9;
$L__BB9_10:
	ret;

}


// ===== COMPILED SASS (sm_100) =====

	.target	sm_100

	.elftype	@"ET_EXEC"


//--------------------- .note.nv.tkinfo           --------------------------
	.section	.note.nv.tkinfo,"",@"SHT_NOTE"
	.sectionflags	@"SHF_NOTE_NV_TKINFO"
	.tkinfo
        /*0018*/ 	.word	0x00000002
        /*0030*/ 	.string	""
        /*0030*/ 	.string	"ptxas"
        /*0030*/ 	.string	"Cuda compilation tools, release 13.0, V13.0.88"
        /*0030*/ 	.string	"Build cuda_13.0.r13.0/compiler.36424714_0"
        /*0030*/ 	.string	"-arch sm_100 -m 64 "



//--------------------- .note.nv.cuinfo           --------------------------
	.section	.note.nv.cuinfo,"",@"SHT_NOTE"
	.sectionflags	@"SHF_NOTE_NV_CUINFO"
        /*0018*/ 	.short	0x0002
        /*001a*/ 	.short	0x0064
        /*001c*/ 	.short	0x0082
	.zero		2


//--------------------- .nv.info                  --------------------------
	.section	.nv.info,"",@"SHT_CUDA_INFO"
	.align	4


	//----- nvinfo : EIATTR_REGCOUNT
	.align		4
        /*0000*/ 	.byte	0x04, 0x2f
        /*0002*/ 	.short	(.L_1 - .L_0)
	.align		4
.L_0:
        /*0004*/ 	.word	index@(_Z10kerneltestPlS_S_S_S_PdS0_S_S_S_S_S_)
        /*0008*/ 	.word	0x00000028


	//----- nvinfo : EIATTR_FRAME_SIZE
	.align		4
.L_1:
        /*000c*/ 	.byte	0x04, 0x11
        /*000e*/ 	.short	(.L_3 - .L_2)
	.align		4
.L_2:
        /*0010*/ 	.word	index@($__internal_13_$__cuda_sm20_div_rn_f64_full)
        /*0014*/ 	.word	0x00000000


	//----- nvinfo : EIATTR_FRAME_SIZE
	.align		4
.L_3:
        /*0018*/ 	.byte	0x04, 0x11
        /*001a*/ 	.short	(.L_5 - .L_4)
	.align		4
.L_4:
        /*001c*/ 	.word	index@(_Z10kerneltestPlS_S_S_S_PdS0_S_S_S_S_S_)
        /*0020*/ 	.word	0x00000000


	//----- nvinfo : EIATTR_REGCOUNT
	.align		4
.L_5:
        /*0024*/ 	.byte	0x04, 0x2f
        /*0026*/ 	.short	(.L_7 - .L_6)
	.align		4
.L_6:
        /*0028*/ 	.word	index@(_Z11kerneltest1PlS_S_S_S_PdS0_S_S_S_S_S_)
        /*002c*/ 	.word	0x00000028


	//----- nvinfo : EIATTR_FRAME_SIZE
	.align		4
.L_7:
        /*0030*/ 	.byte	0x04, 0x11
        /*0032*/ 	.short	(.L_9 - .L_8)
	.align		4
.L_8:
        /*0034*/ 	.word	index@($__internal_12_$__cuda_sm20_div_rn_f64_full)
        /*0038*/ 	.word	0x00000000


	//----- nvinfo : EIATTR_FRAME_SIZE
	.align		4
.L_9:
        /*003c*/ 	.byte	0x04, 0x11
        /*003e*/ 	.short	(.L_11 - .L_10)
	.align		4
.L_10:
        /*0040*/ 	.word	index@(_Z11kerneltest1PlS_S_S_S_PdS0_S_S_S_S_S_)
        /*0044*/ 	.word	0x00000000


	//----- nvinfo : EIATTR_REGCOUNT
	.align		4
.L_11:
        /*0048*/ 	.byte	0x04, 0x2f
        /*004a*/ 	.short	(.L_13 - .L_12)
	.align		4
.L_12:
        /*004c*/ 	.word	index@(_Z11kernel1testPlS_S_S_PdS0_S_S_)
        /*0050*/ 	.word	0x00000024


	//----- nvinfo : EIATTR_FRAME_SIZE
	.align		4
.L_13:
        /*0054*/ 	.byte	0x04, 0x11
        /*0056*/ 	.short	(.L_15 - .L_14)
	.align		4
.L_14:
        /*0058*/ 	.word	index@($__internal_11_$__cuda_sm20_div_rn_f64_full)
        /*005c*/ 	.word	0x00000000


	//----- nvinfo : EIATTR_FRAME_SIZE
	.align		4
.L_15:
        /*0060*/ 	.byte	0x04, 0x11
        /*0062*/ 	.short	(.L_17 - .L_16)
	.align		4
.L_16:
        /*0064*/ 	.word	index@(_Z11kernel1testPlS_S_S_PdS0_S_S_)
        /*0068*/ 	.word	0x00000000


	//----- nvinfo : EIATTR_REGCOUNT
	.align		4
.L_17:
        /*006c*/ 	.byte	0x04, 0x2f
        /*006e*/ 	.short	(.L_19 - .L_18)
	.align		4
.L_18:
        /*0070*/ 	.word	index@(_Z12kernel1test1PlS_S_S_PdS0_S_S_)
        /*0074*/ 	.word	0x0000001e


	//----- nvinfo : EIATTR_FRAME_SIZE
	.align		4
.L_19:
        /*0078*/ 	.byte	0x04, 0x11
        /*007a*/ 	.short	(.L_21 - .L_20)
	.align		4
.L_20:
        /*007c*/ 	.word	index@($__internal_10_$__cuda_sm20_div_u64)
        /*0080*/ 	.word	0x00000000


	//----- nvinfo : EIATTR_FRAME_SIZE
	.align		4
.L_21:
        /*0084*/ 	.byte	0x04, 0x11
        /*0086*/ 	.short	(.L_23 - .L_22)
	.align		4
.L_22:
        /*0088*/ 	.word	index@($__internal_9_$__cuda_sm20_div_rn_f64_full)
        /*008c*/ 	.word	0x00000000


	//----- nvinfo : EIATTR_FRAME_SIZE
	.align		4
.L_23:
        /*0090*/ 	.byte	0x04, 0x11
        /*0092*/ 	.short	(.L_25 - .L_24)
	.align		4
.L_24:
        /*0094*/ 	.word	index@(_Z12kernel1test1PlS_S_S_PdS0_S_S_)
        /*0098*/ 	.word	0x00000000


	//----- nvinfo : EIATTR_REGCOUNT
	.align		4
.L_25:
        /*009c*/ 	.byte	0x04, 0x2f
        /*009e*/ 	.short	(.L_27 - .L_26)
	.align		4
.L_26:
        /*00a0*/ 	.word	index@(_Z11kernel2testPlS_S_S_PdS0_S_S_S_)
        /*00a4*/ 	.word	0x00000024


	//----- nvinfo : EIATTR_FRAME_SIZE
	.align		4
.L_27:
        /*00a8*/ 	.byte	0x04, 0x11
        /*00aa*/ 	.short	(.L_29 - .L_28)
	.align		4
.L_28:
        /*00ac*/ 	.word	index@($__internal_8_$__cuda_sm20_div_rn_f64_full)
        /*00b0*/ 	.word	0x00000000


	//----- nvinfo : EIATTR_FRAME_SIZE
	.align		4
.L_29:
        /*00b4*/ 	.byte	0x04, 0x11
        /*00b6*/ 	.short	(.L_31 - .L_30)
	.align		4
.L_30:
        /*00b8*/ 	.word	index@(_Z11kernel2testPlS_S_S_PdS0_S_S_S_)
        /*00bc*/ 	.word	0x00000000


	//----- nvinfo : EIATTR_REGCOUNT
	.align		4
.L_31:
        /*00c0*/ 	.byte	0x04, 0x2f
        /*00c2*/ 	.short	(.L_33 - .L_32)
	.align		4
.L_32:
        /*00c4*/ 	.word	index@(_Z12kernel2test1PlS_S_S_PdS0_S_S_S_)
        /*00c8*/ 	.word	0x0000001e


	//----- nvinfo : EIATTR_FRAME_SIZE
	.align		4
.L_33:
        /*00cc*/ 	.byte	0x04, 0x11
        /*00ce*/ 	.short	(.L_35 - .L_34)
	.align		4
.L_34:
        /*00d0*/ 	.word	index@($__internal_7_$__cuda_sm20_div_u64)
        /*00d4*/ 	.word	0x00000000


	//----- nvinfo : EIATTR_FRAME_SIZE
	.align		4
.L_35:
        /*00d8*/ 	.byte	0x04, 0x11
        /*00da*/ 	.short	(.L_37 - .L_36)
	.align		4
.L_36:
        /*00dc*/ 	.word	index@($__internal_6_$__cuda_sm20_div_rn_f64_full)
        /*00e0*/ 	.word	0x00000000


	//----- nvinfo : EIATTR_FRAME_SIZE
	.align		4
.L_37:
        /*00e4*/ 	.byte	0x04, 0x11
        /*00e6*/ 	.short	(.L_39 - .L_38)
	.align		4
.L_38:
        /*00e8*/ 	.word	index@(_Z12kernel2test1PlS_S_S_PdS0_S_S_S_)
        /*00ec*/ 	.word	0x00000000


	//----- nvinfo : EIATTR_REGCOUNT
	.align		4
.L_39:
        /*00f0*/ 	.byte	0x04, 0x2f
        /*00f2*/ 	.short	(.L_41 - .L_40)
	.align		4
.L_40:
        /*00f4*/ 	.word	index@(_Z11kernel3testPlS_S_S_PdS0_S_)
        /*00f8*/ 	.word	0x00000024


	//----- nvinfo : EIATTR_FRAME_SIZE
	.align		4
.L_41:
        /*00fc*/ 	.byte	0x04, 0x11
        /*00fe*/ 	.short	(.L_43 - .L_42)
	.align		4
.L_42:
        /*0100*/ 	.word	index@($__internal_5_$__cuda_sm20_div_rn_f64_full)
        /*0104*/ 	.word	0x00000000


	//----- nvinfo : EIATTR_FRAME_SIZE
	.align		4
.L_43:
        /*0108*/ 	.byte	0x04, 0x11
        /*010a*/ 	.short	(.L_45 - .L_44)
	.align		4
.L_44:
        /*010c*/ 	.word	index@(_Z11kernel3testPlS_S_S_PdS0_S_)
        /*0110*/ 	.word	0x00000000


	//----- nvinfo : EIATTR_REGCOUNT
	.align		4
.L_45:
        /*0114*/ 	.byte	0x04, 0x2f
        /*0116*/ 	.short	(.L_47 - .L_46)
	.align		4
.L_46:
        /*0118*/ 	.word	index@(_Z12kernel3test1PlS_S_S_PdS0_S_)
        /*011c*/ 	.word	0x0000001e


	//----- nvinfo : EIATTR_FRAME_SIZE
	.align		4
.L_47:
        /*0120*/ 	.byte	0x04, 0x11
        /*0122*/ 	.short	(.L_49 - .L_48)
	.align		4
.L_48:
        /*0124*/ 	.word	index@($__internal_4_$__cuda_sm20_div_u64)
        /*0128*/ 	.word	0x00000000


	//----- nvinfo : EIATTR_FRAME_SIZE
	.align		4
.L_49:
        /*012c*/ 	.byte	0x04, 0x11
        /*012e*/ 	.short	(.L_51 - .L_50)
	.align		4
.L_50:
        /*0130*/ 	.word	index@($__internal_3_$__cuda_sm20_div_rn_f64_full)
        /*0134*/ 	.word	0x00000000


	//----- nvinfo : EIATTR_FRAME_SIZE
	.align		4
.L_51:
        /*0138*/ 	.byte	0x04, 0x11
        /*013a*/ 	.short	(.L_53 - .L_52)
	.align		4
.L_52:
        /*013c*/ 	.word	index@(_Z12kernel3test1PlS_S_S_PdS0_S_)
        /*0140*/ 	.word	0x00000000


	//----- nvinfo : EIATTR_REGCOUNT
	.align		4
.L_53:
        /*0144*/ 	.byte	0x04, 0x2f
        /*0146*/ 	.short	(.L_55 - .L_54)
	.align		4
.L_54:
        /*0148*/ 	.word	index@(_Z11kernel4testPlS_S_S_PdS0_S_S_)
        /*014c*/ 	.word	0x00000024


	//----- nvinfo : EIATTR_FRAME_SIZE
	.align		4
.L_55:
        /*0150*/ 	.byte	0x04, 0x11
        /*0152*/ 	.short	(.L_57 - .L_56)
	.align		4
.L_56:
        /*0154*/ 	.word	index@($__internal_2_$__cuda_sm20_div_rn_f64_full)
        /*0158*/ 	.word	0x00000000


	//----- nvinfo : EIATTR_FRAME_SIZE
	.align		4
.L_57:
        /*015c*/ 	.byte	0x04, 0x11
        /*015e*/ 	.short	(.L_59 - .L_58)
	.align		4
.L_58:
        /*0160*/ 	.word	index@(_Z11kernel4testPlS_S_S_PdS0_S_S_)
        /*0164*/ 	.word	0x00000000


	//----- nvinfo : EIATTR_REGCOUNT
	.align		4
.L_59:
        /*0168*/ 	.byte	0x04, 0x2f
        /*016a*/ 	.short	(.L_61 - .L_60)
	.align		4
.L_60:
        /*016c*/ 	.word	index@(_Z12kernel4test1PlS_S_S_PdS0_S_S_)
        /*0170*/ 	.word	0x0000001e


	//----- nvinfo : EIATTR_FRAME_SIZE
	.align		4
.L_61:
        /*0174*/ 	.byte	0x04, 0x11
        /*0176*/ 	.short	(.L_63 - .L_62)
	.align		4
.L_62:
        /*0178*/ 	.word	index@($__internal_1_$__cuda_sm20_div_u64)
        /*017c*/ 	.word	0x00000000


	//----- nvinfo : EIATTR_FRAME_SIZE
	.align		4
.L_63:
        /*0180*/ 	.byte	0x04, 0x11
        /*0182*/ 	.short	(.L_65 - .L_64)
	.align		4
.L_64:
        /*0184*/ 	.word	index@($__internal_0_$__cuda_sm20_div_rn_f64_full)
        /*0188*/ 	.word	0x00000000


	//----- nvinfo : EIATTR_FRAME_SIZE
	.align		4
.L_65:
        /*018c*/ 	.byte	0x04, 0x11
        /*018e*/ 	.short	(.L_67 - .L_66)
	.align		4
.L_66:
        /*0190*/ 	.word	index@(_Z12kernel4test1PlS_S_S_PdS0_S_S_)
        /*0194*/ 	.word	0x00000000


	//----- nvinfo : EIATTR_MIN_STACK_SIZE
	.align		4
.L_67:
        /*0198*/ 	.byte	0x04, 0x12
        /*019a*/ 	.short	(.L_69 - .L_68)
	.align		4
.L_68:
        /*019c*/ 	.word	index@(_Z12kernel4test1PlS_S_S_PdS0_S_S_)
        /*01a0*/ 	.word	0x00000000


	//----- nvinfo : EIATTR_MIN_STACK_SIZE
	.align		4
.L_69:
        /*01a4*/ 	.byte	0x04, 0x12
        /*01a6*/ 	.short	(.L_71 - .L_70)
	.align		4
.L_70:
        /*01a8*/ 	.word	index@(_Z11kernel4testPlS_S_S_PdS0_S_S_)
        /*01ac*/ 	.word	0x00000000


	//----- nvinfo : EIATTR_MIN_STACK_SIZE
	.align		4
.L_71:
        /*01b0*/ 	.byte	0x04, 0x12
        /*01b2*/ 	.short	(.L_73 - .L_72)
	.align		4
.L_72:
        /*01b4*/ 	.word	index@(_Z12kernel3test1PlS_S_S_PdS0_S_)
        /*01b8*/ 	.word	0x00000000


	//----- nvinfo : EIATTR_MIN_STACK_SIZE
	.align		4
.L_73:
        /*01bc*/ 	.byte	0x04, 0x12
        /*01be*/ 	.short	(.L_75 - .L_74)
	.align		4
.L_74:
        /*01c0*/ 	.word	index@(_Z11kernel3testPlS_S_S_PdS0_S_)
        /*01c4*/ 	.word	0x00000000


	//----- nvinfo : EIATTR_MIN_STACK_SIZE
	.align		4
.L_75:
        /*01c8*/ 	.byte	0x04, 0x12
        /*01ca*/ 	.short	(.L_77 - .L_76)
	.align		4
.L_76:
        /*01cc*/ 	.word	index@(_Z12kernel2test1PlS_S_S_PdS0_S_S_S_)
        /*01d0*/ 	.word	0x00000000


	//----- nvinfo : EIATTR_MIN_STACK_SIZE
	.align		4
.L_77:
        /*01d4*/ 	.byte	0x04, 0x12
        /*01d6*/ 	.short	(.L_79 - .L_78)
	.align		4
.L_78:
        /*01d8*/ 	.word	index@(_Z11kernel2testPlS_S_S_PdS0_S_S_S_)
        /*01dc*/ 	.word	0x00000000


	//----- nvinfo : EIATTR_MIN_STACK_SIZE
	.align		4
.L_79:
        /*01e0*/ 	.byte	0x04, 0x12
        /*01e2*/ 	.short	(.L_81 - .L_80)
	.align		4
.L_80:
        /*01e4*/ 	.word	index@(_Z12kernel1test1PlS_S_S_PdS0_S_S_)
        /*01e8*/ 	.word	0x00000000


	//----- nvinfo : EIATTR_MIN_STACK_SIZE
	.align		4
.L_81:
        /*01ec*/ 	.byte	0x04, 0x12
        /*01ee*/ 	.short	(.L_83 - .L_82)
	.align		4
.L_82:
        /*01f0*/ 	.word	index@(_Z11kernel1testPlS_S_S_PdS0_S_S_)
        /*01f4*/ 	.word	0x00000000


	//----- nvinfo : EIATTR_MIN_STACK_SIZE
	.align		4
.L_83:
        /*01f8*/ 	.byte	0x04, 0x12
        /*01fa*/ 	.short	(.L_85 - .L_84)
	.align		4
.L_84:
        /*01fc*/ 	.word	index@(_Z11kerneltest1PlS_S_S_S_PdS0_S_S_S_S_S_)
        /*0200*/ 	.word	0x00000000


	//----- nvinfo : EIATTR_MIN_STACK_SIZE
	.align		4
.L_85:
        /*0204*/ 	.byte	0x04, 0x12
        /*0206*/ 	.short	(.L_87 - .L_86)
	.align		4
.L_86:
        /*0208*/ 	.word	index@(_Z10kerneltestPlS_S_S_S_PdS0_S_S_S_S_S_)
        /*020c*/ 	.word	0x00000000
.L_87:


//--------------------- .nv.compat                --------------------------
	.section	.nv.compat,"",@"SHT_CUDA_COMPAT_INFO"
	.align	4
        /*0000*/ 	.byte	0x02, 0x09, 0x00, 0x00, 0x02, 0x02, 0x01, 0x00, 0x02, 0x05, 0x05, 0x00, 0x03, 0x07, 0x01, 0x01
        /*0010*/ 	.byte	0x02, 0x03, 0x00, 0x00, 0x02, 0x06, 0x01, 0x00, 0x04, 0x0b, 0x08, 0x00, 0x01, 0x00, 0x00, 0x00
        /*0020*/ 	.byte	0x00, 0x00, 0x00, 0x00


//--------------------- .nv.info._Z12kernel4test1PlS_S_S_PdS0_S_S_ --------------------------
	.section	.nv.info._Z12kernel4test1PlS_S_S_PdS0_S_S_,"",@"SHT_CUDA_INFO"
	.sectionflags	@""
	.align	4


	//----- nvinfo : EIATTR_CUDA_API_VERSION
	.align		4
        /*0000*/ 	.byte	0x04, 0x37
        /*0002*/ 	.short	(.L_89 - .L_88)
.L_88:
        /*0004*/ 	.word	0x00000082


	//----- nvinfo : EIATTR_KPARAM_INFO
	.align		4
.L_89:
        /*0008*/ 	.byte	0x04, 0x17
        /*000a*/ 	.short	(.L_91 - .L_90)
.L_90:
        /*000c*/ 	.word	0x00000000
        /*0010*/ 	.short	0x0007
        /*0012*/ 	.short	0x0038
        /*0014*/ 	.byte	0x00, 0xf5, 0x21, 0x00


	//----- nvinfo : EIATTR_KPARAM_INFO
	.align		4
.L_91:
        /*0018*/ 	.byte	0x04, 0x17
        /*001a*/ 	.short	(.L_93 - .L_92)
.L_92:
        /*001c*/ 	.word	0x00000000
        /*0020*/ 	.short	0x0006
        /*0022*/ 	.short	0x0030
        /*0024*/ 	.byte	0x00, 0xf5, 0x21, 0x00


	//----- nvinfo : EIATTR_KPARAM_INFO
	.align		4
.L_93:
        /*0028*/ 	.byte	0x04, 0x17
        /*002a*/ 	.short	(.L_95 - .L_94)
.L_94:
        /*002c*/ 	.word	0x00000000
        /*0030*/ 	.short	0x0005
        /*0032*/ 	.short	0x0028
        /*0034*/ 	.byte	0x00, 0xf5, 0x21, 0x00


	//----- nvinfo : EIATTR_KPARAM_INFO
	.align		4
.L_95:
        /*0038*/ 	.byte	0x04, 0x17
        /*003a*/ 	.short	(.L_97 - .L_96)
.L_96:
        /*003c*/ 	.word	0x00000000
        /*0040*/ 	.short	0x0004
        /*0042*/ 	.short	0x0020
        /*0044*/ 	.byte	0x00, 0xf5, 0x21, 0x00


	//----- nvinfo : EIATTR_KPARAM_INFO
	.align		4
.L_97:
        /*0048*/ 	.byte	0x04, 0x17
        /*004a*/ 	.short	(.L_99 - .L_98)
.L_98:
        /*004c*/ 	.word	0x00000000
        /*0050*/ 	.short	0x0003
        /*0052*/ 	.short	0x0018
        /*0054*/ 	.byte	0x00, 0xf5, 0x21, 0x00


	//----- nvinfo : EIATTR_KPARAM_INFO
	.align		4
.L_99:
        /*0058*/ 	.byte	0x04, 0x17
        /*005a*/ 	.short	(.L_101 - .L_100)
.L_100:
        /*005c*/ 	.word	0x00000000
        /*0060*/ 	.short	0x0002
        /*0062*/ 	.short	0x0010
        /*0064*/ 	.byte	0x00, 0xf5, 0x21, 0x00


	//----- nvinfo : EIATTR_KPARAM_INFO
	.align		4
.L_101:
        /*0068*/ 	.byte	0x04, 0x17
        /*006a*/ 	.short	(.L_103 - .L_102)
.L_102:
        /*006c*/ 	.word	0x00000000
        /*0070*/ 	.short	0x0001
        /*0072*/ 	.short	0x0008
        /*0074*/ 	.byte	0x00, 0xf5, 0x21, 0x00


	//----- nvinfo : EIATTR_KPARAM_INFO
	.align		4
.L_103:
        /*0078*/ 	.byte	0x04, 0x17
        /*007a*/ 	.short	(.L_105 - .L_104)
.L_104:
        /*007c*/ 	.word	0x00000000
        /*0080*/ 	.short	0x0000
        /*0082*/ 	.short	0x0000
        /*0084*/ 	.byte	0x00, 0xf5, 0x21, 0x00


	//----- nvinfo : EIATTR_SPARSE_MMA_MASK
	.align		4
.L_105:
        /*0088*/ 	.byte	0x03, 0x50
        /*008a*/ 	.short	0x0000


	//----- nvinfo : EIATTR_MAXREG_COUNT
	.align		4
        /*008c*/ 	.byte	0x03, 0x1b
        /*008e*/ 	.short	0x00ff


	//----- nvinfo : EIATTR_MERCURY_ISA_VERSION
	.align		4
        /*0090*/ 	.byte	0x03, 0x5f
        /*0092*/ 	.short	0x0101


	//----- nvinfo : EIATTR_VRC_CTA_INIT_COUNT
	.align		4
        /*0094*/ 	.byte	0x02, 0x4a
	.zero		1
	.zero		1


	//----- nvinfo : EIATTR_EXIT_INSTR_OFFSETS
	.align		4
        /*0098*/ 	.byte	0x04, 0x1c
        /*009a*/ 	.short	(.L_107 - .L_106)


	//   ....[0]....
.L_106:
        /*009c*/ 	.word	0x00000100


	//   ....[1]....
        /*00a0*/ 	.word	0x000002a0


	//   ....[2]....
        /*00a4*/ 	.word	0x000009c0


	//   ....[3]....
        /*00a8*/ 	.word	0x00001520


	//----- nvinfo : EIATTR_CRS_STACK_SIZE
	.align		4
.L_107:
        /*00ac*/ 	.byte	0x04, 0x1e
        /*00ae*/ 	.short	(.L_109 - .L_108)
.L_108:
        /*00b0*/ 	.word	0x00000000


	//----- nvinfo : EIATTR_CBANK_PARAM_SIZE
	.align		4
.L_109:
        /*00b4*/ 	.byte	0x03, 0x19
        /*00b6*/ 	.short	0x0040


	//----- nvinfo : EIATTR_PARAM_CBANK
	.align		4
        /*00b8*/ 	.byte	0x04, 0x0a
        /*00ba*/ 	.short	(.L_111 - .L_110)
	.align		4
.L_110:
        /*00bc*/ 	.word	index@(.nv.constant0._Z12kernel4test1PlS_S_S_PdS0_S_S_)
        /*00c0*/ 	.short	0x0380
        /*00c2*/ 	.short	0x0040


	//----- nvinfo : EIATTR_SW_WAR
	.align		4
.L_111:
        /*00c4*/ 	.byte	0x04, 0x36
        /*00c6*/ 	.short	(.L_113 - .L_112)
.L_112:
        /*00c8*/ 	.word	0x00000008
.L_113:


//--------------------- .nv.info._Z11kernel4testPlS_S_S_PdS0_S_S_ --------------------------
	.section	.nv.info._Z11kernel4testPlS_S_S_PdS0_S_S_,"",@"SHT_CUDA_INFO"
	.sectionflags	@""
	.align	4


	//----- nvinfo : EIATTR_CUDA_API_VERSION
	.align		4
        /*0000*/ 	.byte	0x04, 0x37
        /*0002*/ 	.short	(.L_115 - .L_114)
.L_114:
        /*0004*/ 	.word	0x00000082


	//----- nvinfo : EIATTR_KPARAM_INFO
	.align		4
.L_115:
        /*0008*/ 	.byte	0x04, 0x17
        /*000a*/ 	.short	(.L_117 - .L_116)
.L_116:
        /*000c*/ 	.word	0x00000000
        /*0010*/ 	.short	0x0007
        /*0012*/ 	.short	0x0038
        /*0014*/ 	.byte	0x00, 0xf5, 0x21, 0x00


	//----- nvinfo : EIATTR_KPARAM_INFO
	.align		4
.L_117:
        /*0018*/ 	.byte	0x04, 0x17
        /*001a*/ 	.short	(.L_119 - .L_118)
.L_118:
        /*001c*/ 	.word	0x00000000
        /*0020*/ 	.short	0x0006
        /*0022*/ 	.short	0x0030
        /*0024*/ 	.byte	0x00, 0xf5, 0x21, 0x00


	//----- nvinfo : EIATTR_KPARAM_INFO
	.align		4
.L_119:
        /*0028*/ 	.byte	0x04, 0x17
        /*002a*/ 	.short	(.L_121 - .L_120)
.L_120:
        /*002c*/ 	.word	0x00000000
        /*0030*/ 	.short	0x0005
        /*0032*/ 	.short	0x0028
        /*0034*/ 	.byte	0x00, 0xf5, 0x21, 0x00


	//----- nvinfo : EIATTR_KPARAM_INFO
	.align		4
.L_121:
        /*0038*/ 	.byte	0x04, 0x17
        /*003a*/ 	.short	(.L_123 - .L_122)
.L_122:
        /*003c*/ 	.word	0x00000000
        /*0040*/ 	.short	0x0004
        /*0042*/ 	.short	0x0020
        /*0044*/ 	.byte	0x00, 0xf5, 0x21, 0x00


	//----- nvinfo : EIATTR_KPARAM_INFO
	.align		4
.L_123:
        /*0048*/ 	.byte	0x04, 0x17
        /*004a*/ 	.short	(.L_125 - .L_124)
.L_124:
        /*004c*/ 	.word	0x00000000
        /*0050*/ 	.short	0x0003
        /*0052*/ 	.short	0x0018
        /*0054*/ 	.byte	0x00, 0xf5, 0x21, 0x00


	//----- nvinfo : EIATTR_KPARAM_INFO
	.align		4
.L_125:
        /*0058*/ 	.byte	0x04, 0x17
        /*005a*/ 	.short	(.L_127 - .L_126)
.L_126:
        /*005c*/ 	.word	0x00000000
        /*0060*/ 	.short	0x0002
        /*0062*/ 	.short	0x0010
        /*0064*/ 	.byte	0x00, 0xf5, 0x21, 0x00


	//----- nvinfo : EIATTR_KPARAM_INFO
	.align		4
.L_127:
        /*0068*/ 	.byte	0x04, 0x17
        /*006a*/ 	.short	(.L_129 - .L_128)
.L_128:
        /*006c*/ 	.word	0x00000000
        /*0070*/ 	.short	0x0001
        /*0072*/ 	.short	0x0008
        /*0074*/ 	.byte	0x00, 0xf5, 0x21, 0x00


	//----- nvinfo : EIATTR_KPARAM_INFO
	.align		4
.L_129:
        /*0078*/ 	.byte	0x04, 0x17
        /*007a*/ 	.short	(.L_131 - .L_130)
.L_130:
        /*007c*/ 	.word	0x00000000
        /*0080*/ 	.short	0x0000
        /*0082*/ 	.short	0x0000
        /*0084*/ 	.byte	0x00, 0xf5, 0x21, 0x00


	//----- nvinfo : EIATTR_SPARSE_MMA_MASK
	.align		4
.L_131:
        /*0088*/ 	.byte	0x03, 0x50
        /*008a*/ 	.short	0x0000


	//----- nvinfo : EIATTR_MAXREG_COUNT
	.align		4
        /*008c*/ 	.byte	0x03, 0x1b
        /*008e*/ 	.short	0x00ff


	//----- nvinfo : EIATTR_MERCURY_ISA_VERSION
	.align		4
        /*0090*/ 	.byte	0x03, 0x5f
        /*0092*/ 	.short	0x0101


	//----- nvinfo : EIATTR_VRC_CTA_INIT_COUNT
	.align		4
        /*0094*/ 	.byte	0x02, 0x4a
	.zero		1
	.zero		1


	//----- nvinfo : EIATTR_EXIT_INSTR_OFFSETS
	.align		4
        /*0098*/ 	.byte	0x04, 0x1c
        /*009a*/ 	.short	(.L_133 - .L_132)


	//   ....[0]....
.L_132:
        /*009c*/ 	.word	0x000000c0


	//   ....[1]....
        /*00a0*/ 	.word	0x00000660


	//----- nvinfo : EIATTR_CRS_STACK_SIZE
	.align		4
.L_133:
        /*00a4*/ 	.byte	0x04, 0x1e
        /*00a6*/ 	.short	(.L_135 - .L_134)
.L_134:
        /*00a8*/ 	.word	0x00000000


	//----- nvinfo : EIATTR_CBANK_PARAM_SIZE
	.align		4
.L_135:
        /*00ac*/ 	.byte	0x03, 0x19
        /*00ae*/ 	.short	0x0040


	//----- nvinfo : EIATTR_PARAM_CBANK
	.align		4
        /*00b0*/ 	.byte	0x04, 0x0a
        /*00b2*/ 	.short	(.L_137 - .L_136)
	.align		4
.L_136:
        /*00b4*/ 	.word	index@(.nv.constant0._Z11kernel4testPlS_S_S_PdS0_S_S_)
        /*00b8*/ 	.short	0x0380
        /*00ba*/ 	.short	0x0040


	//----- nvinfo : EIATTR_SW_WAR
	.align		4
.L_137:
        /*00bc*/ 	.byte	0x04, 0x36
        /*00be*/ 	.short	(.L_139 - .L_138)
.L_138:
        /*00c0*/ 	.word	0x00000008
.L_139:


//--------------------- .nv.info._Z12kernel3test1PlS_S_S_PdS0_S_ --------------------------
	.section	.nv.info._Z12kernel3test1PlS_S_S_PdS0_S_,"",@"SHT_CUDA_INFO"
	.sectionflags	@""
	.align	4


	//----- nvinfo : EIATTR_CUDA_API_VERSION
	.align		4
        /*0000*/ 	.byte	0x04, 0x37
        /*0002*/ 	.short	(.L_141 - .L_140)
.L_140:
        /*0004*/ 	.word	0x00000082


	//----- nvinfo : EIATTR_KPARAM_INFO
	.align		4
.L_141:
        /*0008*/ 	.byte	0x04, 0x17
        /*000a*/ 	.short	(.L_143 - .L_142)
.L_142:
        /*000c*/ 	.word	0x00000000
        /*0010*/ 	.short	0x0006
        /*0012*/ 	.short	0x0030
        /*0014*/ 	.byte	0x00, 0xf5, 0x21, 0x00


	//----- nvinfo : EIATTR_KPARAM_INFO
	.align		4
.L_143:
        /*0018*/ 	.byte	0x04, 0x17
        /*001a*/ 	.short	(.L_145 - .L_144)
.L_144:
        /*001c*/ 	.word	0x00000000
        /*0020*/ 	.short	0x0005
        /*0022*/ 	.short	0x0028
        /*0024*/ 	.byte	0x00, 0xf5, 0x21, 0x00


	//----- nvinfo : EIATTR_KPARAM_INFO
	.align		4
.L_145:
        /*0028*/ 	.byte	0x04, 0x17
        /*002a*/ 	.short	(.L_147 - .L_146)
.L_146:
        /*002c*/ 	.word	0x00000000
        /*0030*/ 	.short	0x0004
        /*0032*/ 	.short	0x0020
        /*0034*/ 	.byte	0x00, 0xf5, 0x21, 0x00


	//----- nvinfo : EIATTR_KPARAM_INFO
	.align		4
.L_147:
        /*0038*/ 	.byte	0x04, 0x17
        /*003a*/ 	.short	(.L_149 - .L_148)
.L_148:
        /*003c*/ 	.word	0x00000000
        /*0040*/ 	.short	0x0003
        /*0042*/ 	.short	0x0018
        /*0044*/ 	.byte	0x00, 0xf5, 0x21, 0x00


	//----- nvinfo : EIATTR_KPARAM_INFO
	.align		4
.L_149:
        /*0048*/ 	.byte	0x04, 0x17
        /*004a*/ 	.short	(.L_151 - .L_150)
.L_150:
        /*004c*/ 	.word	0x00000000
        /*0050*/ 	.short	0x0002
        /*0052*/ 	.short	0x0010
        /*0054*/ 	.byte	0x00, 0xf5, 0x21, 0x00


	//----- nvinfo : EIATTR_KPARAM_INFO
	.align		4
.L_151:
        /*0058*/ 	.byte	0x04, 0x17
        /*005a*/ 	.short	(.L_153 - .L_152)
.L_152:
        /*005c*/ 	.word	0x00000000
        /*0060*/ 	.short	0x0001
        /*0062*/ 	.short	0x0008
        /*0064*/ 	.byte	0x00, 0xf5, 0x21, 0x00


	//----- nvinfo : EIATTR_KPARAM_INFO
	.align		4
.L_153:
        /*0068*/ 	.byte	0x04, 0x17
        /*006a*/ 	.short	(.L_155 - .L_154)
.L_154:
        /*006c*/ 	.word	0x00000000
        /*0070*/ 	.short	0x0000
        /*0072*/ 	.short	0x0000
        /*0074*/ 	.byte	0x00, 0xf5, 0x21, 0x00


	//----- nvinfo : EIATTR_SPARSE_MMA_MASK
	.align		4
.L_155:
        /*0078*/ 	.byte	0x03, 0x50
        /*007a*/ 	.short	0x0000


	//----- nvinfo : EIATTR_MAXREG_COUNT
	.align		4
        /*007c*/ 	.byte	0x03, 0x1b
        /*007e*/ 	.short	0x00ff


	//----- nvinfo : EIATTR_MERCURY_ISA_VERSION
	.align		4
        /*0080*/ 	.byte	0x03, 0x5f
        /*0082*/ 	.short	0x0101


	//----- nvinfo : EIATTR_VRC_CTA_INIT_COUNT
	.align		4
        /*0084*/ 	.byte	0x02, 0x4a
	.zero		1
	.zero		1


	//----- nvinfo : EIATTR_EXIT_INSTR_OFFSETS
	.align		4
        /*0088*/ 	.byte	0x04, 0x1c
        /*008a*/ 	.short	(.L_157 - .L_156)


	//   ....[0]....
.L_156:
        /*008c*/ 	.word	0x000001f0


	//   ....[1]....
        /*0090*/ 	.word	0x00000910


	//   ....[2]....
        /*0094*/ 	.word	0x00001470


	//----- nvinfo : EIATTR_CRS_STACK_SIZE
	.align		4
.L_157:
        /*0098*/ 	.byte	0x04, 0x1e
        /*009a*/ 	.short	(.L_159 - .L_158)
.L_158:
        /*009c*/ 	.word	0x00000000


	//----- nvinfo : EIATTR_CBANK_PARAM_SIZE
	.align		4
.L_159:
        /*00a0*/ 	.byte	0x03, 0x19
        /*00a2*/ 	.short	0x0038


	//----- nvinfo : EIATTR_PARAM_CBANK
	.align		4
        /*00a4*/ 	.byte	0x04, 0x0a
        /*00a6*/ 	.short	(.L_161 - .L_160)
	.align		4
.L_160:
        /*00a8*/ 	.word	index@(.nv.constant0._Z12kernel3test1PlS_S_S_PdS0_S_)
        /*00ac*/ 	.short	0x0380
        /*00ae*/ 	.short	0x0038


	//----- nvinfo : EIATTR_SW_WAR
	.align		4
.L_161:
        /*00b0*/ 	.byte	0x04, 0x36
        /*00b2*/ 	.short	(.L_163 - .L_162)
.L_162:
        /*00b4*/ 	.word	0x00000008
.L_163:


//--------------------- .nv.info._Z11kernel3testPlS_S_S_PdS0_S_ --------------------------
	.section	.nv.info._Z11kernel3testPlS_S_S_PdS0_S_,"",@"SHT_CUDA_INFO"
	.sectionflags	@""
	.align	4


	//----- nvinfo : EIATTR_CUDA_API_VERSION
	.align		4
        /*0000*/ 	.byte	0x04, 0x37
        /*0002*/ 	.short	(.L_165 - .L_164)
.L_164:
        /*0004*/ 	.word	0x00000082


	//----- nvinfo : EIATTR_KPARAM_INFO
	.align		4
.L_165:
        /*0008*/ 	.byte	0x04, 0x17
        /*000a*/ 	.short	(.L_167 - .L_166)
.L_166:
        /*000c*/ 	.word	0x00000000
        /*0010*/ 	.short	0x0006
        /*0012*/ 	.short	0x0030
        /*0014*/ 	.byte	0x00, 0xf5, 0x21, 0x00


	//----- nvinfo : EIATTR_KPARAM_INFO
	.align		4
.L_167:
        /*0018*/ 	.byte	0x04, 0x17
        /*001a*/ 	.short	(.L_169 - .L_168)
.L_168:
        /*001c*/ 	.word	0x00000000
        /*0020*/ 	.short	0x0005
        /*0022*/ 	.short	0x0028
        /*0024*/ 	.byte	0x00, 0xf5, 0x21, 0x00


	//----- nvinfo : EIATTR_KPARAM_INFO
	.align		4
.L_169:
        /*0028*/ 	.byte	0x04, 0x17
        /*002a*/ 	.short	(.L_171 - .L_170)
.L_170:
        /*002c*/ 	.word	0x00000000
        /*0030*/ 	.short	0x0004
        /*0032*/ 	.short	0x0020
        /*0034*/ 	.byte	0x00, 0xf5, 0x21, 0x00


	//----- nvinfo : EIATTR_KPARAM_INFO
	.align		4
.L_171:
        /*0038*/ 	.byte	0x04, 0x17
        /*003a*/ 	.short	(.L_173 - .L_172)
.L_172:
        /*003c*/ 	.word	0x00000000
        /*0040*/ 	.short	0x0003
        /*0042*/ 	.short	0x0018
        /*0044*/ 	.byte	0x00, 0xf5, 0x21, 0x00


	//----- nvinfo : EIATTR_KPARAM_INFO
	.align		4
.L_173:
        /*0048*/ 	.byte	0x04, 0x17
        /*004a*/ 	.short	(.L_175 - .L_174)
.L_174:
        /*004c*/ 	.word	0x00000000
        /*0050*/ 	.short	0x0002
        /*0052*/ 	.short	0x0010
        /*0054*/ 	.byte	0x00, 0xf5, 0x21, 0x00


	//----- nvinfo : EIATTR_KPARAM_INFO
	.align		4
.L_175:
        /*0058*/ 	.byte	0x04, 0x17
        /*005a*/ 	.short	(.L_177 - .L_176)
.L_176:
        /*005c*/ 	.word	0x00000000
        /*0060*/ 	.short	0x0001
        /*0062*/ 	.short	0x0008
        /*0064*/ 	.byte	0x00, 0xf5, 0x21, 0x00


	//----- nvinfo : EIATTR_KPARAM_INFO
	.align		4
.L_177:
        /*0068*/ 	.byte	0x04, 0x17
        /*006a*/ 	.short	(.L_179 - .L_178)
.L_178:
        /*006c*/ 	.word	0x00000000
        /*0070*/ 	.short	0x0000
        /*0072*/ 	.short	0x0000
        /*0074*/ 	.byte	0x00, 0xf5, 0x21, 0x00


	//----- nvinfo : EIATTR_SPARSE_MMA_MASK
	.align		4
.L_179:
        /*0078*/ 	.byte	0x03, 0x50
        /*007a*/ 	.short	0x0000


	//----- nvinfo : EIATTR_MAXREG_COUNT
	.align		4
        /*007c*/ 	.byte	0x03, 0x1b
        /*007e*/ 	.short	0x00ff


	//----- nvinfo : EIATTR_MERCURY_ISA_VERSION
	.align		4
        /*0080*/ 	.byte	0x03, 0x5f
        /*0082*/ 	.short	0x0101


	//----- nvinfo : EIATTR_VRC_CTA_INIT_COUNT
	.align		4
        /*0084*/ 	.byte	0x02, 0x4a
	.zero		1
	.zero		1


	//----- nvinfo : EIATTR_EXIT_INSTR_OFFSETS
	.align		4
        /*0088*/ 	.byte	0x04, 0x1c
        /*008a*/ 	.short	(.L_181 - .L_180)


	//   ....[0]....
.L_180:
        /*008c*/ 	.word	0x000000c0


	//   ....[1]....
        /*0090*/ 	.word	0x000005d0


	//----- nvinfo : EIATTR_CRS_STACK_SIZE
	.align		4
.L_181:
        /*0094*/ 	.byte	0x04, 0x1e
        /*0096*/ 	.short	(.L_183 - .L_182)
.L_182:
        /*0098*/ 	.word	0x00000000


	//----- nvinfo : EIATTR_CBANK_PARAM_SIZE
	.align		4
.L_183:
        /*009c*/ 	.byte	0x03, 0x19
        /*009e*/ 	.short	0x0038


	//----- nvinfo : EIATTR_PARAM_CBANK
	.align		4
        /*00a0*/ 	.byte	0x04, 0x0a
        /*00a2*/ 	.short	(.L_185 - .L_184)
	.align		4
.L_184:
        /*00a4*/ 	.word	index@(.nv.constant0._Z11kernel3testPlS_S_S_PdS0_S_)
        /*00a8*/ 	.short	0x0380
        /*00aa*/ 	.short	0x0038


	//----- nvinfo : EIATTR_SW_WAR
	.align		4
.L_185:
        /*00ac*/ 	.byte	0x04, 0x36
        /*00ae*/ 	.short	(.L_187 - .L_186)
.L_186:
        /*00b0*/ 	.word	0x00000008
.L_187:


//--------------------- .nv.info._Z12kernel2test1PlS_S_S_PdS0_S_S_S_ --------------------------
	.section	.nv.info._Z12kernel2test1PlS_S_S_PdS0_S_S_S_,"",@"SHT_CUDA_INFO"
	.sectionflags	@""
	.align	4


	//----- nvinfo : EIATTR_CUDA_API_VERSION
	.align		4
        /*0000*/ 	.byte	0x04, 0x37
        /*0002*/ 	.short	(.L_189 - .L_188)
.L_188:
        /*0004*/ 	.word	0x00000082


	//----- nvinfo : EIATTR_KPARAM_INFO
	.align		4
.L_189:
        /*0008*/ 	.byte	0x04, 0x17
        /*000a*/ 	.short	(.L_191 - .L_190)
.L_190:
        /*000c*/ 	.word	0x00000000
        /*0010*/ 	.short	0x0008
        /*0012*/ 	.short	0x0040
        /*0014*/ 	.byte	0x00, 0xf5, 0x21, 0x00


	//----- nvinfo : EIATTR_KPARAM_INFO
	.align		4
.L_191:
        /*0018*/ 	.byte	0x04, 0x17
        /*001a*/ 	.short	(.L_193 - .L_192)
.L_192:
        /*001c*/ 	.word	0x00000000
        /*0020*/ 	.short	0x0007
        /*0022*/ 	.short	0x0038
        /*0024*/ 	.byte	0x00, 0xf5, 0x21, 0x00


	//----- nvinfo : EIATTR_KPARAM_INFO
	.align		4
.L_193:
        /*0028*/ 	.byte	0x04, 0x17
        /*002a*/ 	.short	(.L_195 - .L_194)
.L_194:
        /*002c*/ 	.word	0x00000000
        /*0030*/ 	.short	0x0006
        /*0032*/ 	.short	0x0030
        /*0034*/ 	.byte	0x00, 0xf5, 0x21, 0x00


	//----- nvinfo : EIATTR_KPARAM_INFO
	.align		4
.L_195:
        /*0038*/ 	.byte	0x04, 0x17
        /*003a*/ 	.short	(.L_197 - .L_196)
.L_196:
        /*003c*/ 	.word	0x00000000
        /*0040*/ 	.short	0x0005
        /*0042*/ 	.short	0x0028
        /*0044*/ 	.byte	0x00, 0xf5, 0x21, 0x00


	//----- nvinfo : EIATTR_KPARAM_INFO
	.align		4
.L_197:
        /*0048*/ 	.byte	0x04, 0x17
        /*004a*/ 	.short	(.L_199 - .L_198)
.L_198:
        /*004c*/ 	.word	0x00000000
        /*0050*/ 	.short	0x0004
        /*0052*/ 	.short	0x0020
        /*0054*/ 	.byte	0x00, 0xf5, 0x21, 0x00


	//----- nvinfo : EIATTR_KPARAM_INFO
	.align		4
.L_199:
        /*0058*/ 	.byte	0x04, 0x17
        /*005a*/ 	.short	(.L_201 - .L_200)
.L_200:
        /*005c*/ 	.word	0x00000000
        /*0060*/ 	.short	0x0003
        /*0062*/ 	.short	0x0018
        /*0064*/ 	.byte	0x00, 0xf5, 0x21, 0x00


	//----- nvinfo : EIATTR_KPARAM_INFO
	.align		4
.L_201:
        /*0068*/ 	.byte	0x04, 0x17
        /*006a*/ 	.short	(.L_203 - .L_202)
.L_202:
        /*006c*/ 	.word	0x00000000
        /*0070*/ 	.short	0x0002
        /*0072*/ 	.short	0x0010
        /*0074*/ 	.byte	0x00, 0xf5, 0x21, 0x00


	//----- nvinfo : EIATTR_KPARAM_INFO
	.align		4
.L_203:
        /*0078*/ 	.byte	0x04, 0x17
        /*007a*/ 	.short	(.L_205 - .L_204)
.L_204:
        /*007c*/ 	.word	0x00000000
        /*0080*/ 	.short	0x0001
        /*0082*/ 	.short	0x0008
        /*0084*/ 	.byte	0x00, 0xf5, 0x21, 0x00


	//----- nvinfo : EIATTR_KPARAM_INFO
	.align		4
.L_205:
        /*0088*/ 	.byte	0x04, 0x17
        /*008a*/ 	.short	(.L_207 - .L_206)
.L_206:
        /*008c*/ 	.word	0x00000000
        /*0090*/ 	.short	0x0000
        /*0092*/ 	.short	0x0000
        /*0094*/ 	.byte	0x00, 0xf5, 0x21, 0x00


	//----- nvinfo : EIATTR_SPARSE_MMA_MASK
	.align		4
.L_207:
        /*0098*/ 	.byte	0x03, 0x50
        /*009a*/ 	.short	0x0000


	//----- nvinfo : EIATTR_MAXREG_COUNT
	.align		4
        /*009c*/ 	.byte	0x03, 0x1b
        /*009e*/ 	.short	0x00ff


	//----- nvinfo : EIATTR_MERCURY_ISA_VERSION
	.align		4
        /*00a0*/ 	.byte	0x03, 0x5f
        /*00a2*/ 	.short	0x0101


	//----- nvinfo : EIATTR_VRC_CTA_INIT_COUNT
	.align		4
        /*00a4*/ 	.byte	0x02, 0x4a
	.zero		1
	.zero		1


	//----- nvinfo : EIATTR_EXIT_INSTR_OFFSETS
	.align		4
        /*00a8*/ 	.byte	0x04, 0x1c
        /*00aa*/ 	.short	(.L_209 - .L_208)


	//   ....[0]....
.L_208:
        /*00ac*/ 	.word	0x00000100


	//   ....[1]....
        /*00b0*/ 	.word	0x000002a0


	//   ....[2]....
        /*00b4*/ 	.word	0x000009f0


	//   ....[3]....
        /*00b8*/ 	.word	0x00001610


	//----- nvinfo : EIATTR_CRS_STACK_SIZE
	.align		4
.L_209:
        /*00bc*/ 	.byte	0x04, 0x1e
        /*00be*/ 	.short	(.L_211 - .L_210)
.L_210:
        /*00c0*/ 	.word	0x00000000


	//----- nvinfo : EIATTR_CBANK_PARAM_SIZE
	.align		4
.L_211:
        /*00c4*/ 	.byte	0x03, 0x19
        /*00c6*/ 	.short	0x0048


	//----- nvinfo : EIATTR_PARAM_CBANK
	.align		4
        /*00c8*/ 	.byte	0x04, 0x0a
        /*00ca*/ 	.short	(.L_213 - .L_212)
	.align		4
.L_212:
        /*00cc*/ 	.word	index@(.nv.constant0._Z12kernel2test1PlS_S_S_PdS0_S_S_S_)
        /*00d0*/ 	.short	0x0380
        /*00d2*/ 	.short	0x0048


	//----- nvinfo : EIATTR_SW_WAR
	.align		4
.L_213:
        /*00d4*/ 	.byte	0x04, 0x36
        /*00d6*/ 	.short	(.L_215 - .L_214)
.L_214:
        /*00d8*/ 	.word	0x00000008
.L_215:


//--------------------- .nv.info._Z11kernel2testPlS_S_S_PdS0_S_S_S_ --------------------------
	.section	.nv.info._Z11kernel2testPlS_S_S_PdS0_S_S_S_,"",@"SHT_CUDA_INFO"
	.sectionflags	@""
	.align	4


	//----- nvinfo : EIATTR_CUDA_API_VERSION
	.align		4
        /*0000*/ 	.byte	0x04, 0x37
        /*0002*/ 	.short	(.L_217 - .L_216)
.L_216:
        /*0004*/ 	.word	0x00000082


	//----- nvinfo : EIATTR_KPARAM_INFO
	.align		4
.L_217:
        /*0008*/ 	.byte	0x04, 0x17
        /*000a*/ 	.short	(.L_219 - .L_218)
.L_218:
        /*000c*/ 	.word	0x00000000
        /*0010*/ 	.short	0x0008
        /*0012*/ 	.short	0x0040
        /*0014*/ 	.byte	0x00, 0xf5, 0x21, 0x00


	//----- nvinfo : EIATTR_KPARAM_INFO
	.align		4
.L_219:
        /*0018*/ 	.byte	0x04, 0x17
        /*001a*/ 	.short	(.L_221 - .L_220)
.L_220:
        /*001c*/ 	.word	0x00000000
        /*0020*/ 	.short	0x0007
        /*0022*/ 	.short	0x0038
        /*0024*/ 	.byte	0x00, 0xf5, 0x21, 0x00


	//----- nvinfo : EIATTR_KPARAM_INFO
	.align		4
.L_221:
        /*0028*/ 	.byte	0x04, 0x17
        /*002a*/ 	.short	(.L_223 - .L_222)
.L_222:
        /*002c*/ 	.word	0x00000000
        /*0030*/ 	.short	0x0006
        /*0032*/ 	.short	0x0030
        /*0034*/ 	.byte	0x00, 0xf5, 0x21, 0x00


	//----- nvinfo : EIATTR_KPARAM_INFO
	.align		4
.L_223:
        /*0038*/ 	.byte	0x04, 0x17
        /*003a*/ 	.short	(.L_225 - .L_224)
.L_224:
        /*003c*/ 	.word	0x00000000
        /*0040*/ 	.short	0x0005
        /*0042*/ 	.short	0x0028
        /*0044*/ 	.byte	0x00, 0xf5, 0x21, 0x00


	//----- nvinfo : EIATTR_KPARAM_INFO
	.align		4
.L_225:
        /*0048*/ 	.byte	0x04, 0x17
        /*004a*/ 	.short	(.L_227 - .L_226)
.L_226:
        /*004c*/ 	.word	0x00000000
        /*0050*/ 	.short	0x0004
        /*0052*/ 	.short	0x0020
        /*0054*/ 	.byte	0x00, 0xf5, 0x21, 0x00


	//----- nvinfo : EIATTR_KPARAM_INFO
	.align		4
.L_227:
        /*0058*/ 	.byte	0x04, 0x17
        /*005a*/ 	.short	(.L_229 - .L_228)
.L_228:
        /*005c*/ 	.word	0x00000000
        /*0060*/ 	.short	0x0003
        /*0062*/ 	.short	0x0018
        /*0064*/ 	.byte	0x00, 0xf5, 0x21, 0x00


	//----- nvinfo : EIATTR_KPARAM_INFO
	.align		4
.L_229:
        /*0068*/ 	.byte	0x04, 0x17
        /*006a*/ 	.short	(.L_231 - .L_230)
.L_230:
        /*006c*/ 	.word	0x00000000
        /*0070*/ 	.short	0x0002
        /*0072*/ 	.short	0x0010
        /*0074*/ 	.byte	0x00, 0xf5, 0x21, 0x00


	//----- nvinfo : EIATTR_KPARAM_INFO
	.align		4
.L_231:
        /*0078*/ 	.byte	0x04, 0x17
        /*007a*/ 	.short	(.L_233 - .L_232)
.L_232:
        /*007c*/ 	.word	0x00000000
        /*0080*/ 	.short	0x0001
        /*0082*/ 	.short	0x0008
        /*0084*/ 	.byte	0x00, 0xf5, 0x21, 0x00


	//----- nvinfo : EIATTR_KPARAM_INFO
	.align		4
.L_233:
        /*0088*/ 	.byte	0x04, 0x17
        /*008a*/ 	.short	(.L_235 - .L_234)
.L_234:
        /*008c*/ 	.word	0x00000000
        /*0090*/ 	.short	0x0000
        /*0092*/ 	.short	0x0000
        /*0094*/ 	.byte	0x00, 0xf5, 0x21, 0x00


	//----- nvinfo : EIATTR_SPARSE_MMA_MASK
	.align		4
.L_235:
        /*0098*/ 	.byte	0x03, 0x50
        /*009a*/ 	.short	0x0000


	//----- nvinfo : EIATTR_MAXREG_COUNT
	.align		4
        /*009c*/ 	.byte	0x03, 0x1b
        /*009e*/ 	.short	0x00ff


	//----- nvinfo : EIATTR_MERCURY_ISA_VERSION
	.align		4
        /*00a0*/ 	.byte	0x03, 0x5f
        /*00a2*/ 	.short	0x0101


	//----- nvinfo : EIATTR_VRC_CTA_INIT_COUNT
	.align		4
        /*00a4*/ 	.byte	0x02, 0x4a
	.zero		1
	.zero		1


	//----- nvinfo : EIATTR_EXIT_INSTR_OFFSETS
	.align		4
        /*00a8*/ 	.byte	0x04, 0x1c
        /*00aa*/ 	.short	(.L_237 - .L_236)


	//   ....[0]....
.L_236:
        /*00ac*/ 	.word	0x000000c0


	//   ....[1]....
        /*00b0*/ 	.word	0x000006b0


	//----- nvinfo : EIATTR_CRS_STACK_SIZE
	.align		4
.L_237:
        /*00b4*/ 	.byte	0x04, 0x1e
        /*00b6*/ 	.short	(.L_239 - .L_238)
.L_238:
        /*00b8*/ 	.word	0x00000000


	//----- nvinfo : EIATTR_CBANK_PARAM_SIZE
	.align		4
.L_239:
        /*00bc*/ 	.byte	0x03, 0x19
        /*00be*/ 	.short	0x0048


	//----- nvinfo : EIATTR_PARAM_CBANK
	.align		4
        /*00c0*/ 	.byte	0x04, 0x0a
        /*00c2*/ 	.short	(.L_241 - .L_240)
	.align		4
.L_240:
        /*00c4*/ 	.word	index@(.nv.constant0._Z11kernel2testPlS_S_S_PdS0_S_S_S_)
        /*00c8*/ 	.short	0x0380
        /*00ca*/ 	.short	0x0048


	//----- nvinfo : EIATTR_SW_WAR
	.align		4
.L_241:
        /*00cc*/ 	.byte	0x04, 0x36
        /*00ce*/ 	.short	(.L_243 - .L_242)
.L_242:
        /*00d0*/ 	.word	0x00000008
.L_243:


//--------------------- .nv.info._Z12kernel1test1PlS_S_S_PdS0_S_S_ --------------------------
	.section	.nv.info._Z12kernel1test1PlS_S_S_PdS0_S_S_,"",@"SHT_CUDA_INFO"
	.sectionflags	@""
	.align	4


	//----- nvinfo : EIATTR_CUDA_API_VERSION
	.align		4
        /*0000*/ 	.byte	0x04, 0x37
        /*0002*/ 	.short	(.L_245 - .L_244)
.L_244:
        /*0004*/ 	.word	0x00000082


	//----- nvinfo : EIATTR_KPARAM_INFO
	.align		4
.L_245:
        /*0008*/ 	.byte	0x04, 0x17
        /*000a*/ 	.short	(.L_247 - .L_246)
.L_246:
        /*000c*/ 	.word	0x00000000
        /*0010*/ 	.short	0x0007
        /*0012*/ 	.short	0x0038
        /*0014*/ 	.byte	0x00, 0xf5, 0x21, 0x00


	//----- nvinfo : EIATTR_KPARAM_INFO
	.align		4
.L_247:
        /*0018*/ 	.byte	0x04, 0x17
        /*001a*/ 	.short	(.L_249 - .L_248)
.L_248:
        /*001c*/ 	.word	0x00000000
        /*0020*/ 	.short	0x0006
        /*0022*/ 	.short	0x0030
        /*0024*/ 	.byte	0x00, 0xf5, 0x21, 0x00


	//----- nvinfo : EIATTR_KPARAM_INFO
	.align		4
.L_249:
        /*0028*/ 	.byte	0x04, 0x17
        /*002a*/ 	.short	(.L_251 - .L_250)
.L_250:
        /*002c*/ 	.word	0x00000000
        /*0030*/ 	.short	0x0005
        /*0032*/ 	.short	0x0028
        /*0034*/ 	.byte	0x00, 0xf5, 0x21, 0x00


	//----- nvinfo : EIATTR_KPARAM_INFO
	.align		4
.L_251:
        /*0038*/ 	.byte	0x04, 0x17
        /*003a*/ 	.short	(.L_253 - .L_252)
.L_252:
        /*003c*/ 	.word	0x00000000
        /*0040*/ 	.short	0x0004
        /*0042*/ 	.short	0x0020
        /*0044*/ 	.byte	0x00, 0xf5, 0x21, 0x00


	//----- nvinfo : EIATTR_KPARAM_INFO
	.align		4
.L_253:
        /*0048*/ 	.byte	0x04, 0x17
        /*004a*/ 	.short	(.L_255 - .L_254)
.L_254:
        /*004c*/ 	.word	0x00000000
        /*0050*/ 	.short	0x0003
        /*0052*/ 	.short	0x0018
        /*0054*/ 	.byte	0x00, 0xf5, 0x21, 0x00


	//----- nvinfo : EIATTR_KPARAM_INFO
	.align		4
.L_255:
        /*0058*/ 	.byte	0x04, 0x17
        /*005a*/ 	.short	(.L_257 - .L_256)
.L_256:
        /*005c*/ 	.word	0x00000000
        /*0060*/ 	.short	0x0002
        /*0062*/ 	.short	0x0010
        /*0064*/ 	.byte	0x00, 0xf5, 0x21, 0x00


	//----- nvinfo : EIATTR_KPARAM_INFO
	.align		4
.L_257:
        /*0068*/ 	.byte	0x04, 0x17
        /*006a*/ 	.short	(.L_259 - .L_258)
.L_258:
        /*006c*/ 	.word	0x00000000
        /*0070*/ 	.short	0x0001
        /*0072*/ 	.short	0x0008
        /*0074*/ 	.byte	0x00, 0xf5, 0x21, 0x00


	//----- nvinfo : EIATTR_KPARAM_INFO
	.align		4
.L_259:
        /*0078*/ 	.byte	0x04, 0x17
        /*007a*/ 	.short	(.L_261 - .L_260)
.L_260:
        /*007c*/ 	.word	0x00000000
        /*0080*/ 	.short	0x0000
        /*0082*/ 	.short	0x0000
        /*0084*/ 	.byte	0x00, 0xf5, 0x21, 0x00


	//----- nvinfo : EIATTR_SPARSE_MMA_MASK
	.align		4
.L_261:
        /*0088*/ 	.byte	0x03, 0x50
        /*008a*/ 	.short	0x0000


	//----- nvinfo : EIATTR_MAXREG_COUNT
	.align		4
        /*008c*/ 	.byte	0x03, 0x1b
        /*008e*/ 	.short	0x00ff


	//----- nvinfo : EIATTR_MERCURY_ISA_VERSION
	.align		4
        /*0090*/ 	.byte	0x03, 0x5f
        /*0092*/ 	.short	0x0101


	//----- nvinfo : EIATTR_VRC_CTA_INIT_COUNT
	.align		4
        /*0094*/ 	.byte	0x02, 0x4a
	.zero		1
	.zero		1


	//----- nvinfo : EIATTR_EXIT_INSTR_OFFSETS
	.align		4
        /*0098*/ 	.byte	0x04, 0x1c
        /*009a*/ 	.short	(.L_263 - .L_262)


	//   ....[0]....
.L_262:
        /*009c*/ 	.word	0x000001f0


	//   ....[1]....
        /*00a0*/ 	.word	0x00000930


	//   ....[2]....
        /*00a4*/ 	.word	0x00001550


	//----- nvinfo : EIATTR_CRS_STACK_SIZE
	.align		4
.L_263:
        /*00a8*/ 	.byte	0x04, 0x1e
        /*00aa*/ 	.short	(.L_265 - .L_264)
.L_264:
        /*00ac*/ 	.word	0x00000000


	//----- nvinfo : EIATTR_CBANK_PARAM_SIZE
	.align		4
.L_265:
        /*00b0*/ 	.byte	0x03, 0x19
        /*00b2*/ 	.short	0x0040


	//----- nvinfo : EIATTR_PARAM_CBANK
	.align		4
        /*00b4*/ 	.byte	0x04, 0x0a
        /*00b6*/ 	.short	(.L_267 - .L_266)
	.align		4
.L_266:
        /*00b8*/ 	.word	index@(.nv.constant0._Z12kernel1test1PlS_S_S_PdS0_S_S_)
        /*00bc*/ 	.short	0x0380
        /*00be*/ 	.short	0x0040


	//----- nvinfo : EIATTR_SW_WAR
	.align		4
.L_267:
        /*00c0*/ 	.byte	0x04, 0x36
        /*00c2*/ 	.short	(.L_269 - .L_268)
.L_268:
        /*00c4*/ 	.word	0x00000008
.L_269:


//--------------------- .nv.info._Z11kernel1testPlS_S_S_PdS0_S_S_ --------------------------
	.section	.nv.info._Z11kernel1testPlS_S_S_PdS0_S_S_,"",@"SHT_CUDA_INFO"
	.sectionflags	@""
	.align	4


	//----- nvinfo : EIATTR_CUDA_API_VERSION
	.align		4
        /*0000*/ 	.byte	0x04, 0x37
        /*0002*/ 	.short	(.L_271 - .L_270)
.L_270:
        /*0004*/ 	.word	0x00000082


	//----- nvinfo : EIATTR_KPARAM_INFO
	.align		4
.L_271:
        /*0008*/ 	.byte	0x04, 0x17
        /*000a*/ 	.short	(.L_273 - .L_272)
.L_272:
        /*000c*/ 	.word	0x00000000
        /*0010*/ 	.short	0x0007
        /*0012*/ 	.short	0x0038
        /*0014*/ 	.byte	0x00, 0xf5, 0x21, 0x00


	//----- nvinfo : EIATTR_KPARAM_INFO
	.align		4
.L_273:
        /*0018*/ 	.byte	0x04, 0x17
        /*001a*/ 	.short	(.L_275 - .L_274)
.L_274:
        /*001c*/ 	.word	0x00000000
        /*0020*/ 	.short	0x0006
        /*0022*/ 	.short	0x0030
        /*0024*/ 	.byte	0x00, 0xf5, 0x21, 0x00


	//----- nvinfo : EIATTR_KPARAM_INFO
	.align		4
.L_275:
        /*0028*/ 	.byte	0x04, 0x17
        /*002a*/ 	.short	(.L_277 - .L_276)
.L_276:
        /*002c*/ 	.word	0x00000000
        /*0030*/ 	.short	0x0005
        /*0032*/ 	.short	0x0028
        /*0034*/ 	.byte	0x00, 0xf5, 0x21, 0x00


	//----- nvinfo : EIATTR_KPARAM_INFO
	.align		4
.L_277:
        /*0038*/ 	.byte	0x04, 0x17
        /*003a*/ 	.short	(.L_279 - .L_278)
.L_278:
        /*003c*/ 	.word	0x00000000
        /*0040*/ 	.short	0x0004
        /*0042*/ 	.short	0x0020
        /*0044*/ 	.byte	0x00, 0xf5, 0x21, 0x00


	//----- nvinfo : EIATTR_KPARAM_INFO
	.align		4
.L_279:
        /*0048*/ 	.byte	0x04, 0x17
        /*004a*/ 	.short	(.L_281 - .L_280)
.L_280:
        /*004c*/ 	.word	0x00000000
        /*0050*/ 	.short	0x0003
        /*0052*/ 	.short	0x0018
        /*0054*/ 	.byte	0x00, 0xf5, 0x21, 0x00


	//----- nvinfo : EIATTR_KPARAM_INFO
	.align		4
.L_281:
        /*0058*/ 	.byte	0x04, 0x17
        /*005a*/ 	.short	(.L_283 - .L_282)
.L_282:
        /*005c*/ 	.word	0x00000000
        /*0060*/ 	.short	0x0002
        /*0062*/ 	.short	0x0010
        /*0064*/ 	.byte	0x00, 0xf5, 0x21, 0x00


	//----- nvinfo : EIATTR_KPARAM_INFO
	.align		4
.L_283:
        /*0068*/ 	.byte	0x04, 0x17
        /*006a*/ 	.short	(.L_285 - .L_284)
.L_284:
        /*006c*/ 	.word	0x00000000
        /*0070*/ 	.short	0x0001
        /*0072*/ 	.short	0x0008
        /*0074*/ 	.byte	0x00, 0xf5, 0x21, 0x00


	//----- nvinfo : EIATTR_KPARAM_INFO
	.align		4
.L_285:
        /*0078*/ 	.byte	0x04, 0x17
        /*007a*/ 	.short	(.L_287 - .L_286)
.L_286:
        /*007c*/ 	.word	0x00000000
        /*0080*/ 	.short	0x0000
        /*0082*/ 	.short	0x0000
        /*0084*/ 	.byte	0x00, 0xf5, 0x21, 0x00


	//----- nvinfo : EIATTR_SPARSE_MMA_MASK
	.align		4
.L_287:
        /*0088*/ 	.byte	0x03, 0x50
        /*008a*/ 	.short	0x0000


	//----- nvinfo : EIATTR_MAXREG_COUNT
	.align		4
        /*008c*/ 	.byte	0x03, 0x1b
        /*008e*/ 	.short	0x00ff


	//----- nvinfo : EIATTR_MERCURY_ISA_VERSION
	.align		4
        /*0090*/ 	.byte	0x03, 0x5f
        /*0092*/ 	.short	0x0101


	//----- nvinfo : EIATTR_VRC_CTA_INIT_COUNT
	.align		4
        /*0094*/ 	.byte	0x02, 0x4a
	.zero		1
	.zero		1


	//----- nvinfo : EIATTR_EXIT_INSTR_OFFSETS
	.align		4
        /*0098*/ 	.byte	0x04, 0x1c
        /*009a*/ 	.short	(.L_289 - .L_288)


	//   ....[0]....
.L_288:
        /*009c*/ 	.word	0x000000a0


	//   ....[1]....
        /*00a0*/ 	.word	0x00000610


	//----- nvinfo : EIATTR_CRS_STACK_SIZE
	.align		4
.L_289:
        /*00a4*/ 	.byte	0x04, 0x1e
        /*00a6*/ 	.short	(.L_291 - .L_290)
.L_290:
        /*00a8*/ 	.word	0x00000000


	//----- nvinfo : EIATTR_CBANK_PARAM_SIZE
	.align		4
.L_291:
        /*00ac*/ 	.byte	0x03, 0x19
        /*00ae*/ 	.short	0x0040


	//----- nvinfo : EIATTR_PARAM_CBANK
	.align		4
        /*00b0*/ 	.byte	0x04, 0x0a
        /*00b2*/ 	.short	(.L_293 - .L_292)
	.align		4
.L_292:
        /*00b4*/ 	.word	index@(.nv.constant0._Z11kernel1testPlS_S_S_PdS0_S_S_)
        /*00b8*/ 	.short	0x0380
        /*00ba*/ 	.short	0x0040


	//----- nvinfo : EIATTR_SW_WAR
	.align		4
.L_293:
        /*00bc*/ 	.byte	0x04, 0x36
        /*00be*/ 	.short	(.L_295 - .L_294)
.L_294:
        /*00c0*/ 	.word	0x00000008
.L_295:


//--------------------- .nv.info._Z11kerneltest1PlS_S_S_S_PdS0_S_S_S_S_S_ --------------------------
	.section	.nv.info._Z11kerneltest1PlS_S_S_S_PdS0_S_S_S_S_S_,"",@"SHT_CUDA_INFO"
	.sectionflags	@""
	.align	4


	//----- nvinfo : EIATTR_CUDA_API_VERSION
	.align		4
        /*0000*/ 	.byte	0x04, 0x37
        /*0002*/ 	.short	(.L_297 - .L_296)
.L_296:
        /*0004*/ 	.word	0x00000082


	//----- nvinfo : EIATTR_KPARAM_INFO
	.align		4
.L_297:
        /*0008*/ 	.byte	0x04, 0x17
        /*000a*/ 	.short	(.L_299 - .L_298)
.L_298:
        /*000c*/ 	.word	0x00000000
        /*0010*/ 	.short	0x000b
        /*0012*/ 	.short	0x0058
        /*0014*/ 	.byte	0x00, 0xf5, 0x21, 0x00


	//----- nvinfo : EIATTR_KPARAM_INFO
	.align		4
.L_299:
        /*0018*/ 	.byte	0x04, 0x17
        /*001a*/ 	.short	(.L_301 - .L_300)
.L_300:
        /*001c*/ 	.word	0x00000000
        /*0020*/ 	.short	0x000a
        /*0022*/ 	.short	0x0050
        /*0024*/ 	.byte	0x00, 0xf5, 0x21, 0x00


	//----- nvinfo : EIATTR_KPARAM_INFO
	.align		4
.L_301:
        /*0028*/ 	.byte	0x04, 0x17
        /*002a*/ 	.short	(.L_303 - .L_302)
.L_302:
        /*002c*/ 	.word	0x00000000
        /*0030*/ 	.short	0x0009
        /*0032*/ 	.short	0x0048
        /*0034*/ 	.byte	0x00, 0xf5, 0x21, 0x00


	//----- nvinfo : EIATTR_KPARAM_INFO
	.align		4
.L_303:
        /*0038*/ 	.byte	0x04, 0x17
        /*003a*/ 	.short	(.L_305 - .L_304)
.L_304:
        /*003c*/ 	.word	0x00000000
        /*0040*/ 	.short	0x0008
        /*0042*/ 	.short	0x0040
        /*0044*/ 	.byte	0x00, 0xf5, 0x21, 0x00


	//----- nvinfo : EIATTR_KPARAM_INFO
	.align		4
.L_305:
        /*0048*/ 	.byte	0x04, 0x17
        /*004a*/ 	.short	(.L_307 - .L_306)
.L_306:
        /*004c*/ 	.word	0x00000000
        /*0050*/ 	.short	0x0007
        /*0052*/ 	.short	0x0038
        /*0054*/ 	.byte	0x00, 0xf5, 0x21, 0x00


	//----- nvinfo : EIATTR_KPARAM_INFO
	.align		4
.L_307:
        /*0058*/ 	.byte	0x04, 0x17
        /*005a*/ 	.short	(.L_309 - .L_308)
.L_308:
        /*005c*/ 	.word	0x00000000
        /*0060*/ 	.short	0x0006
        /*0062*/ 	.short	0x0030
        /*0064*/ 	.byte	0x00, 0xf5, 0x21, 0x00


	//----- nvinfo : EIATTR_KPARAM_INFO
	.align		4
.L_309:
        /*0068*/ 	.byte	0x04, 0x17
        /*006a*/ 	.short	(.L_311 - .L_310)
.L_310:
        /*006c*/ 	.word	0x00000000
        /*0070*/ 	.short	0x0005
        /*0072*/ 	.short	0x0028
        /*0074*/ 	.byte	0x00, 0xf5, 0x21, 0x00


	//----- nvinfo : EIATTR_KPARAM_INFO
	.align		4
.L_311:
        /*0078*/ 	.byte	0x04, 0x17
        /*007a*/ 	.short	(.L_313 - .L_312)
.L_312:
        /*007c*/ 	.word	0x00000000
        /*0080*/ 	.short	0x0004
        /*0082*/ 	.short	0x0020
        /*0084*/ 	.byte	0x00, 0xf5, 0x21, 0x00


	//----- nvinfo : EIATTR_KPARAM_INFO
	.align		4
.L_313:
        /*0088*/ 	.byte	0x04, 0x17
        /*008a*/ 	.short	(.L_315 - .L_314)
.L_314:
        /*008c*/ 	.word	0x00000000
        /*0090*/ 	.short	0x0003
        /*0092*/ 	.short	0x0018
        /*0094*/ 	.byte	0x00, 0xf5, 0x21, 0x00


	//----- nvinfo : EIATTR_KPARAM_INFO
	.align		4
.L_315:
        /*0098*/ 	.byte	0x04, 0x17
        /*009a*/ 	.short	(.L_317 - .L_316)
.L_316:
        /*009c*/ 	.word	0x00000000
        /*00a0*/ 	.short	0x0002
        /*00a2*/ 	.short	0x0010
        /*00a4*/ 	.byte	0x00, 0xf5, 0x21, 0x00


	//----- nvinfo : EIATTR_KPARAM_INFO
	.align		4
.L_317:
        /*00a8*/ 	.byte	0x04, 0x17
        /*00aa*/ 	.short	(.L_319 - .L_318)
.L_318:
        /*00ac*/ 	.word	0x00000000
        /*00b0*/ 	.short	0x0001
        /*00b2*/ 	.short	0x0008
        /*00b4*/ 	.byte	0x00, 0xf5, 0x21, 0x00


	//----- nvinfo : EIATTR_KPARAM_INFO
	.align		4
.L_319:
        /*00b8*/ 	.byte	0x04, 0x17
        /*00ba*/ 	.short	(.L_321 - .L_320)
.L_320:
        /*00bc*/ 	.word	0x00000000
        /*00c0*/ 	.short	0x0000
        /*00c2*/ 	.short	0x0000
        /*00c4*/ 	.byte	0x00, 0xf5, 0x21, 0x00


	//----- nvinfo : EIATTR_SPARSE_MMA_MASK
	.align		4
.L_321:
        /*00c8*/ 	.byte	0x03, 0x50
        /*00ca*/ 	.short	0x0000


	//----- nvinfo : EIATTR_MAXREG_COUNT
	.align		4
        /*00cc*/ 	.byte	0x03, 0x1b
        /*00ce*/ 	.short	0x00ff


	//----- nvinfo : EIATTR_MERCURY_ISA_VERSION
	.align		4
        /*00d0*/ 	.byte	0x03, 0x5f
        /*00d2*/ 	.short	0x0101


	//----- nvinfo : EIATTR_VRC_CTA_INIT_COUNT
	.align		4
        /*00d4*/ 	.byte	0x02, 0x4a
	.zero		1
	.zero		1


	//----- nvinfo : EIATTR_EXIT_INSTR_OFFSETS
	.align		4
        /*00d8*/ 	.byte	0x04, 0x1c
        /*00da*/ 	.short	(.L_323 - .L_322)


	//   ....[0]....
.L_322:
        /*00dc*/ 	.word	0x00000120


	//   ....[1]....
        /*00e0*/ 	.word	0x000006c0


	//----- nvinfo : EIATTR_CRS_STACK_SIZE
	.align		4
.L_323:
        /*00e4*/ 	.byte	0x04, 0x1e
        /*00e6*/ 	.short	(.L_325 - .L_324)
.L_324:
        /*00e8*/ 	.word	0x00000000


	//----- nvinfo : EIATTR_CBANK_PARAM_SIZE
	.align		4
.L_325:
        /*00ec*/ 	.byte	0x03, 0x19
        /*00ee*/ 	.short	0x0060


	//----- nvinfo : EIATTR_PARAM_CBANK
	.align		4
        /*00f0*/ 	.byte	0x04, 0x0a
        /*00f2*/ 	.short	(.L_327 - .L_326)
	.align		4
.L_326:
        /*00f4*/ 	.word	index@(.nv.constant0._Z11kerneltest1PlS_S_S_S_PdS0_S_S_S_S_S_)
        /*00f8*/ 	.short	0x0380
        /*00fa*/ 	.short	0x0060


	//----- nvinfo : EIATTR_SW_WAR
	.align		4
.L_327:
        /*00fc*/ 	.byte	0x04, 0x36
        /*00fe*/ 	.short	(.L_329 - .L_328)
.L_328:
        /*0100*/ 	.word	0x00000008
.L_329:


//--------------------- .nv.info._Z10kerneltestPlS_S_S_S_PdS0_S_S_S_S_S_ --------------------------
	.section	.nv.info._Z10kerneltestPlS_S_S_S_PdS0_S_S_S_S_S_,"",@"SHT_CUDA_INFO"
	.sectionflags	@""
	.align	4


	//----- nvinfo : EIATTR_CUDA_API_VERSION
	.align		4
        /*0000*/ 	.byte	0x04, 0x37
        /*0002*/ 	.short	(.L_331 - .L_330)
.L_330:
        /*0004*/ 	.word	0x00000082


	//----- nvinfo : EIATTR_KPARAM_INFO
	.align		4
.L_331:
        /*0008*/ 	.byte	0x04, 0x17
        /*000a*/ 	.short	(.L_333 - .L_332)
.L_332:
        /*000c*/ 	.word	0x00000000
        /*0010*/ 	.short	0x000b
        /*0012*/ 	.short	0x0058
        /*0014*/ 	.byte	0x00, 0xf5, 0x21, 0x00


	//----- nvinfo : EIATTR_KPARAM_INFO
	.align		4
.L_333:
        /*0018*/ 	.byte	0x04, 0x17
        /*001a*/ 	.short	(.L_335 - .L_334)
.L_334:
        /*001c*/ 	.word	0x00000000
        /*0020*/ 	.short	0x000a
        /*0022*/ 	.short	0x0050
        /*0024*/ 	.byte	0x00, 0xf5, 0x21, 0x00


	//----- nvinfo : EIATTR_KPARAM_INFO
	.align		4
.L_335:
        /*0028*/ 	.byte	0x04, 0x17
        /*002a*/ 	.short	(.L_337 - .L_336)
.L_336:
        /*002c*/ 	.word	0x00000000
        /*0030*/ 	.short	0x0009
        /*0032*/ 	.short	0x0048
        /*0034*/ 	.byte	0x00, 0xf5, 0x21, 0x00


	//----- nvinfo : EIATTR_KPARAM_INFO
	.align		4
.L_337:
        /*0038*/ 	.byte	0x04, 0x17
        /*003a*/ 	.short	(.L_339 - .L_338)
.L_338:
        /*003c*/ 	.word	0x00000000
        /*0040*/ 	.short	0x0008
        /*0042*/ 	.short	0x0040
        /*0044*/ 	.byte	0x00, 0xf5, 0x21, 0x00


	//----- nvinfo : EIATTR_KPARAM_INFO
	.align		4
.L_339:
        /*0048*/ 	.byte	0x04, 0x17
        /*004a*/ 	.short	(.L_341 - .L_340)
.L_340:
        /*004c*/ 	.word	0x00000000
        /*0050*/ 	.short	0x0007
        /*0052*/ 	.short	0x0038
        /*0054*/ 	.byte	0x00, 0xf5, 0x21, 0x00


	//----- nvinfo : EIATTR_KPARAM_INFO
	.align		4
.L_341:
        /*0058*/ 	.byte	0x04, 0x17
        /*005a*/ 	.short	(.L_343 - .L_342)
.L_342:
        /*005c*/ 	.word	0x00000000
        /*0060*/ 	.short	0x0006
        /*0062*/ 	.short	0x0030
        /*0064*/ 	.byte	0x00, 0xf5, 0x21, 0x00


	//----- nvinfo : EIATTR_KPARAM_INFO
	.align		4
.L_343:
        /*0068*/ 	.byte	0x04, 0x17
        /*006a*/ 	.short	(.L_345 - .L_344)
.L_344:
        /*006c*/ 	.word	0x00000000
        /*0070*/ 	.short	0x0005
        /*0072*/ 	.short	0x0028
        /*0074*/ 	.byte	0x00, 0xf5, 0x21, 0x00


	//----- nvinfo : EIATTR_KPARAM_INFO
	.align		4
.L_345:
        /*0078*/ 	.byte	0x04, 0x17
        /*007a*/ 	.short	(.L_347 - .L_346)
.L_346:
        /*007c*/ 	.word	0x00000000
        /*0080*/ 	.short	0x0004
        /*0082*/ 	.short	0x0020
        /*0084*/ 	.byte	0x00, 0xf5, 0x21, 0x00


	//----- nvinfo : EIATTR_KPARAM_INFO
	.align		4
.L_347:
        /*0088*/ 	.byte	0x04, 0x17
        /*008a*/ 	.short	(.L_349 - .L_348)
.L_348:
        /*008c*/ 	.word	0x00000000
        /*0090*/ 	.short	0x0003
        /*0092*/ 	.short	0x0018
        /*0094*/ 	.byte	0x00, 0xf5, 0x21, 0x00


	//----- nvinfo : EIATTR_KPARAM_INFO
	.align		4
.L_349:
        /*0098*/ 	.byte	0x04, 0x17
        /*009a*/ 	.short	(.L_351 - .L_350)
.L_350:
        /*009c*/ 	.word	0x00000000
        /*00a0*/ 	.short	0x0002
        /*00a2*/ 	.short	0x0010
        /*00a4*/ 	.byte	0x00, 0xf5, 0x21, 0x00


	//----- nvinfo : EIATTR_KPARAM_INFO
	.align		4
.L_351:
        /*00a8*/ 	.byte	0x04, 0x17
        /*00aa*/ 	.short	(.L_353 - .L_352)
.L_352:
        /*00ac*/ 	.word	0x00000000
        /*00b0*/ 	.short	0x0001
        /*00b2*/ 	.short	0x0008
        /*00b4*/ 	.byte	0x00, 0xf5, 0x21, 0x00


	//----- nvinfo : EIATTR_KPARAM_INFO
	.align		4
.L_353:
        /*00b8*/ 	.byte	0x04, 0x17
        /*00ba*/ 	.short	(.L_355 - .L_354)
.L_354:
        /*00bc*/ 	.word	0x00000000
        /*00c0*/ 	.short	0x0000
        /*00c2*/ 	.short	0x0000
        /*00c4*/ 	.byte	0x00, 0xf5, 0x21, 0x00


	//----- nvinfo : EIATTR_SPARSE_MMA_MASK
	.align		4
.L_355:
        /*00c8*/ 	.byte	0x03, 0x50
        /*00ca*/ 	.short	0x0000


	//----- nvinfo : EIATTR_MAXREG_COUNT
	.align		4
        /*00cc*/ 	.byte	0x03, 0x1b
        /*00ce*/ 	.short	0x00ff


	//----- nvinfo : EIATTR_MERCURY_ISA_VERSION
	.align		4
        /*00d0*/ 	.byte	0x03, 0x5f
        /*00d2*/ 	.short	0x0101


	//----- nvinfo : EIATTR_VRC_CTA_INIT_COUNT
	.align		4
        /*00d4*/ 	.byte	0x02, 0x4a
	.zero		1
	.zero		1


	//----- nvinfo : EIATTR_EXIT_INSTR_OFFSETS
	.align		4
        /*00d8*/ 	.byte	0x04, 0x1c
        /*00da*/ 	.short	(.L_357 - .L_356)


	//   ....[0]....
.L_356:
        /*00dc*/ 	.word	0x00000100


	//   ....[1]....
        /*00e0*/ 	.word	0x00000820


	//----- nvinfo : EIATTR_CRS_STACK_SIZE
	.align		4
.L_357:
        /*00e4*/ 	.byte	0x04, 0x1e
        /*00e6*/ 	.short	(.L_359 - .L_358)
.L_358:
        /*00e8*/ 	.word	0x00000000


	//----- nvinfo : EIATTR_CBANK_PARAM_SIZE
	.align		4
.L_359:
        /*00ec*/ 	.byte	0x03, 0x19
        /*00ee*/ 	.short	0x0060


	//----- nvinfo : EIATTR_PARAM_CBANK
	.align		4
        /*00f0*/ 	.byte	0x04, 0x0a
        /*00f2*/ 	.short	(.L_361 - .L_360)
	.align		4
.L_360:
        /*00f4*/ 	.word	index@(.nv.constant0._Z10kerneltestPlS_S_S_S_PdS0_S_S_S_S_S_)
        /*00f8*/ 	.short	0x0380
        /*00fa*/ 	.short	0x0060


	//----- nvinfo : EIATTR_SW_WAR
	.align		4
.L_361:
        /*00fc*/ 	.byte	0x04, 0x36
        /*00fe*/ 	.short	(.L_363 - .L_362)
.L_362:
        /*0100*/ 	.word	0x00000008
.L_363:


//--------------------- .nv.callgraph             --------------------------
	.section	.nv.callgraph,"",@"SHT_CUDA_CALLGRAPH"
	.align	4
	.sectionentsize	8
	.align		4
        /*0000*/ 	.word	0x00000000
	.align		4
        /*0004*/ 	.word	0xffffffff
	.align		4
        /*0008*/ 	.word	0x00000000
	.align		4
        /*000c*/ 	.word	0xfffffffe
	.align		4
        /*0010*/ 	.word	0x00000000
	.align		4
        /*0014*/ 	.word	0xfffffffd
	.align		4
        /*0018*/ 	.word	0x00000000
	.align		4
        /*001c*/ 	.word	0xfffffffc


//--------------------- .text._Z12kernel4test1PlS_S_S_PdS0_S_S_ --------------------------
	.section	.text._Z12kernel4test1PlS_S_S_PdS0_S_S_,"ax",@progbits
	.align	128
        .global         _Z12kernel4test1PlS_S_S_PdS0_S_S_
        .type           _Z12kernel4test1PlS_S_S_PdS0_S_S_,@function
        .size           _Z12kernel4test1PlS_S_S_PdS0_S_S_,(.L_x_179 - _Z12kernel4test1PlS_S_S_PdS0_S_S_)
        .other          _Z12kernel4test1PlS_S_S_PdS0_S_S_,@"STO_CUDA_ENTRY STV_DEFAULT"
_Z12kernel4test1PlS_S_S_PdS0_S_S_:
.text._Z12kernel4test1PlS_S_S_PdS0_S_S_:
[----:B------:R-:W-:Y:S08]  /*0000*/  LDC R1, c[0x0][0x37c] ;  /* 0x0000df00ff017b82 */ /* 0x000ff00000000800 */
[----:B------:R-:W0:Y:S01]  /*0010*/  LDC.64 R2, c[0x0][0x380] ;  /* 0x0000e000ff027b82 */ /* 0x000e220000000a00 */
[----:B------:R-:W0:Y:S01]  /*0020*/  LDCU.64 UR12, c[0x0][0x358] ;  /* 0x00006b00ff0c77ac */ /* 0x000e220008000a00 */
[----:B------:R-:W1:Y:S01]  /*0030*/  LDCU.64 UR8, c[0x0][0x3b8] ;  /* 0x00007700ff0877ac */ /* 0x000e620008000a00 */
[----:B0-----:R-:W2:Y:S02]  /*0040*/  LDG.E.64 R2, desc[UR12][R2.64] ;  /* 0x0000000c02027981 */ /* 0x001ea4000c1e1b00 */
[----:B--2---:R-:W-:-:S02]  /*0050*/  R2UR UR4, R2 ;  /* 0x00000000020472ca */ /* 0x004fc400000e0000 */
[----:B------:R-:W-:-:S11]  /*0060*/  R2UR UR5, R3 ;  /* 0x00000000030572ca */ /* 0x000fd600000e0000 */
[----:B------:R-:W-:Y:S02]  /*0070*/  USHF.L.U32 UR6, UR4, 0x3, URZ ;  /* 0x0000000304067899 */ /* 0x000fe400080006ff */
[----:B------:R-:W-:Y:S02]  /*0080*/  USHF.L.U64.HI UR7, UR4, 0x3, UR5 ;  /* 0x0000000304077899 */ /* 0x000fe40008010205 */
[----:B-1----:R-:W-:-:S04]  /*0090*/  UIADD3 UR4, UP0, UPT, UR6, UR8, URZ ;  /* 0x0000000806047290 */ /* 0x002fc8000ff1e0ff */
[----:B------:R-:W-:Y:S02]  /*00a0*/  UIADD3.X UR5, UPT, UPT, UR7, UR9, URZ, UP0, !UPT ;  /* 0x0000000907057290 */ /* 0x000fe400087fe4ff */
[----:B------:R-:W-:-:S04]  /*00b0*/  IMAD.U32 R4, RZ, RZ, UR4 ;  /* 0x00000004ff047e24 */ /* 0x000fc8000f8e00ff */
[----:B------:R-:W-:-:S06]  /*00c0*/  IMAD.U32 R5, RZ, RZ, UR5 ;  /* 0x00000005ff057e24 */ /* 0x000fcc000f8e00ff */
[----:B------:R-:W2:Y:S02]  /*00d0*/  LDG.E.64 R4, desc[UR12][R4.64] ;  /* 0x0000000c04047981 */ /* 0x000ea4000c1e1b00 */
[----:B--2---:R-:W-:-:S04]  /*00e0*/  ISETP.NE.U32.AND P0, PT, R4, RZ, PT ;  /* 0x000000ff0400720c */ /* 0x004fc80003f05070 */
[----:B------:R-:W-:-:S13]  /*00f0*/  ISETP.NE.AND.EX P0, PT, R5, RZ, PT, P0 ;  /* 0x000000ff0500720c */ /* 0x000fda0003f05300 */
[----:B------:R-:W-:Y:S05]  /*0100*/  @P0 EXIT ;  /* 0x000000000000094d */ /* 0x000fea0003800000 */
[----:B------:R-:W0:Y:S02]  /*0110*/  LDCU.64 UR4, c[0x0][0x398] ;  /* 0x00007300ff0477ac */ /* 0x000e240008000a00 */
[----:B0-----:R-:W-:-:S04]  /*0120*/  UIADD3 UR6, UP0, UPT, UR6, UR4, URZ ;  /* 0x0000000406067290 */ /* 0x001fc8000ff1e0ff */
[----:B------:R-:W-:Y:S02]  /*0130*/  UIADD3.X UR7, UPT, UPT, UR7, UR5, URZ, UP0, !UPT ;  /* 0x0000000507077290 */ /* 0x000fe400087fe4ff */
[----:B------:R-:W-:Y:S02]  /*0140*/  IMAD.U32 R2, RZ, RZ, UR6 ;  /* 0x00000006ff027e24 */ /* 0x000fe4000f8e00ff */
[----:B------:R-:W-:Y:S02]  /*0150*/  IMAD.U32 R4, RZ, RZ, UR6 ;  /* 0x00000006ff047e24 */ /* 0x000fe4000f8e00ff */
[----:B------:R-:W-:Y:S02]  /*0160*/  IMAD.U32 R3, RZ, RZ, UR7 ;  /* 0x00000007ff037e24 */ /* 0x000fe4000f8e00ff */
[----:B------:R-:W-:-:S04]  /*0170*/  IMAD.U32 R5, RZ, RZ, UR7 ;  /* 0x00000007ff057e24 */ /* 0x000fc8000f8e00ff */
[----:B------:R-:W2:Y:S04]  /*0180*/  LDG.E.64 R2, desc[UR12][R2.64+0x8] ;  /* 0x0000080c02027981 */ /* 0x000ea8000c1e1b00 */
[----:B------:R-:W3:Y:S01]  /*0190*/  LDG.E.64 R4, desc[UR12][R4.64] ;  /* 0x0000000c04047981 */ /* 0x000ee2000c1e1b00 */
[----:B------:R-:W0:Y:S01]  /*01a0*/  LDCU UR10, c[0x0][0x364] ;  /* 0x00006c80ff0a77ac */ /* 0x000e220008000800 */
[----:B------:R-:W1:Y:S01]  /*01b0*/  S2UR UR11, SR_CTAID.Y ;  /* 0x00000000000b79c3 */ /* 0x000e620000002600 */
[----:B------:R-:W1:Y:S07]  /*01c0*/  S2R R0, SR_TID.Y ;  /* 0x0000000000007919 */ /* 0x000e6e0000002200 */
[----:B------:R-:W1:Y:S01]  /*01d0*/  LDC R7, c[0x0][0x364] ;  /* 0x0000d900ff077b82 */ /* 0x000e620000000800 */
[----:B--2---:R-:W-:-:S02]  /*01e0*/  R2UR UR4, R2 ;  /* 0x00000000020472ca */ /* 0x004fc400000e0000 */
[----:B------:R-:W-:Y:S02]  /*01f0*/  R2UR UR5, R3 ;  /* 0x00000000030572ca */ /* 0x000fe400000e0000 */
[----:B---3--:R-:W-:Y:S01]  /*0200*/  R2UR UR8, R4 ;  /* 0x00000000040872ca */ /* 0x008fe200000e0000 */
[----:B-1----:R-:W-:Y:S01]  /*0210*/  IMAD R4, R7, UR11, R0 ;  /* 0x0000000b07047c24 */ /* 0x002fe2000f8e0200 */
[----:B------:R-:W-:-:S11]  /*0220*/  R2UR UR9, R5 ;  /* 0x00000000050972ca */ /* 0x000fd600000e0000 */
[----:B------:R-:W-:Y:S01]  /*0230*/  UIADD3 UR14, UP0, UPT, UR4, -UR8, URZ ;  /* 0x80000008040e7290 */ /* 0x000fe2000ff1e0ff */
[----:B------:R-:W0:Y:S03]  /*0240*/  LDCU UR4, c[0x0][0x374] ;  /* 0x00006e80ff0477ac */ /* 0x000e260008000800 */
[----:B------:R-:W-:Y:S02]  /*0250*/  UIADD3.X UR8, UPT, UPT, UR5, ~UR9, URZ, UP0, !UPT ;  /* 0x8000000905087290 */ /* 0x000fe400087fe4ff */
[----:B------:R-:W-:-:S04]  /*0260*/  ISETP.LT.U32.AND P0, PT, R4, UR14, PT ;  /* 0x0000000e04007c0c */ /* 0x000fc8000bf01070 */
[----:B------:R-:W-:-:S05]  /*0270*/  IMAD.U32 R0, RZ, RZ, UR8 ;  /* 0x00000008ff007e24 */ /* 0x000fca000f8e00ff */
[----:B------:R-:W-:Y:S01]  /*0280*/  ISETP.GT.AND.EX P0, PT, R0, RZ, PT, P0 ;  /* 0x000000ff0000720c */ /* 0x000fe20003f04300 */
[----:B0-----:R-:W-:-:S12]  /*0290*/  UIMAD UR4, UR10, UR4, URZ ;  /* 0x000000040a0472a4 */ /* 0x001fd8000f8e02ff */
[----:B------:R-:W-:Y:S05]  /*02a0*/  @!P0 EXIT ;  /* 0x000000000000894d */ /* 0x000fea0003800000 */
[----:B------:R-:W-:Y:S01]  /*02b0*/  VIADD R3, R4, UR4 ;  /* 0x0000000404037c36 */ /* 0x000fe20008000000 */
[----:B------:R-:W-:Y:S01]  /*02c0*/  BSSY.RECONVERGENT B0, `(.L_x_0) ;  /* 0x0000027000007945 */ /* 0x000fe20003800200 */
[----:B------:R-:W-:Y:S02]  /*02d0*/  IMAD.U32 R0, RZ, RZ, UR8 ;  /* 0x00000008ff007e24 */ /* 0x000fe4000f8e00ff */
[----:B------:R-:W-:Y:S01]  /*02e0*/  IMAD.MOV.U32 R5, RZ, RZ, -0x1 ;  /* 0xffffffffff057424 */ /* 0x000fe200078e00ff */
[C---:B------:R-:W-:Y:S02]  /*02f0*/  ISETP.GT.U32.AND P1, PT, R3.reuse, UR14, PT ;  /* 0x0000000e03007c0c */ /* 0x040fe4000bf24070 */
[----:B------:R-:W-:Y:S02]  /*0300*/  ISETP.LT.U32.AND P0, PT, R3, UR14, PT ;  /* 0x0000000e03007c0c */ /* 0x000fe4000bf01070 */
[----:B------:R-:W-:Y:S02]  /*0310*/  ISETP.GT.U32.AND.EX P1, PT, RZ, UR8, PT, P1 ;  /* 0x00000008ff007c0c */ /* 0x000fe4000bf24110 */
[----:B------:R-:W-:-:S02]  /*0320*/  ISETP.GT.U32.AND.EX P0, PT, R0, RZ, PT, P0 ;  /* 0x000000ff0000720c */ /* 0x000fc40003f04100 */
[----:B------:R-:W-:Y:S02]  /*0330*/  SEL R0, R3, UR14, P1 ;  /* 0x0000000e03007c07 */ /* 0x000fe40008800000 */
[----:B------:R-:W-:Y:S02]  /*0340*/  SEL R6, RZ, 0x1, !P0 ;  /* 0x00000001ff067807 */ /* 0x000fe40004000000 */
[----:B------:R-:W-:Y:S02]  /*0350*/  SEL R2, RZ, UR8, P1 ;  /* 0x00000008ff027c07 */ /* 0x000fe40008800000 */
[----:B------:R-:W-:-:S04]  /*0360*/  IADD3 R0, P0, P1, R0, -R6, -R3 ;  /* 0x8000000600007210 */ /* 0x000fc8000791e803 */
[----:B------:R-:W-:Y:S01]  /*0370*/  IADD3.X R3, PT, PT, R2, -0x1, R5, P0, P1 ;  /* 0xffffffff02037810 */ /* 0x000fe200007e2405 */
[----:B------:R-:W-:-:S03]  /*0380*/  IMAD.MOV.U32 R5, RZ, RZ, RZ ;  /* 0x000000ffff057224 */ /* 0x000fc600078e00ff */
[----:B------:R-:W-:-:S13]  /*0390*/  ISETP.NE.U32.AND P0, PT, R3, RZ, PT ;  /* 0x000000ff0300720c */ /* 0x000fda0003f05070 */
[----:B------:R-:W-:Y:S05]  /*03a0*/  @P0 BRA `(.L_x_1) ;  /* 0x0000000000500947 */ /* 0x000fea0003800000 */
[----:B------:R-:W0:Y:S01]  /*03b0*/  I2F.U32.RP R7, UR4 ;  /* 0x0000000400077d06 */ /* 0x000e220008209000 */
[----:B------:R-:W-:Y:S01]  /*03c0*/  IMAD R9, RZ, RZ, -UR4 ;  /* 0x80000004ff097e24 */ /* 0x000fe2000f8e02ff */
[----:B------:R-:W-:-:S06]  /*03d0*/  ISETP.NE.U32.AND P2, PT, RZ, UR4, PT ;  /* 0x00000004ff007c0c */ /* 0x000fcc000bf45070 */
[----:B0-----:R-:W0:Y:S02]  /*03e0*/  MUFU.RCP R7, R7 ;  /* 0x0000000700077308 */ /* 0x001e240000001000 */
[----:B0-----:R-:W-:-:S06]  /*03f0*/  VIADD R2, R7, 0xffffffe ;  /* 0x0ffffffe07027836 */ /* 0x001fcc0000000000 */
[----:B------:R0:W1:Y:S02]  /*0400*/  F2I.FTZ.U32.TRUNC.NTZ R3, R2 ;  /* 0x0000000200037305 */ /* 0x000064000021f000 */
[----:B0-----:R-:W-:Y:S02]  /*0410*/  IMAD.MOV.U32 R2, RZ, RZ, RZ ;  /* 0x000000ffff027224 */ /* 0x001fe400078e00ff */
[----:B-1----:R-:W-:-:S04]  /*0420*/  IMAD R9, R9, R3, RZ ;  /* 0x0000000309097224 */ /* 0x002fc800078e02ff */
[----:B------:R-:W-:-:S06]  /*0430*/  IMAD.HI.U32 R3, R3, R9, R2 ;  /* 0x0000000903037227 */ /* 0x000fcc00078e0002 */
[----:B------:R-:W-:-:S04]  /*0440*/  IMAD.HI.U32 R2, R3, R0, RZ ;  /* 0x0000000003027227 */ /* 0x000fc800078e00ff */
[----:B------:R-:W-:-:S04]  /*0450*/  IMAD.MOV R3, RZ, RZ, -R2 ;  /* 0x000000ffff037224 */ /* 0x000fc800078e0a02 */
[----:B------:R-:W-:Y:S02]  /*0460*/  IMAD R0, R3, UR4, R0 ;  /* 0x0000000403007c24 */ /* 0x000fe4000f8e0200 */
[----:B------:R-:W-:-:S03]  /*0470*/  IMAD.MOV.U32 R3, RZ, RZ, RZ ;  /* 0x000000ffff037224 */ /* 0x000fc600078e00ff */
[----:B------:R-:W-:-:S13]  /*0480*/  ISETP.GE.U32.AND P0, PT, R0, UR4, PT ;  /* 0x0000000400007c0c */ /* 0x000fda000bf06070 */
[----:B------:R-:W-:Y:S02]  /*0490*/  @P0 VIADD R0, R0, -UR4 ;  /* 0x8000000400000c36 */ /* 0x000fe40008000000 */
[----:B------:R-:W-:-:S03]  /*04a0*/  @P0 VIADD R2, R2, 0x1 ;  /* 0x0000000102020836 */ /* 0x000fc60000000000 */
[----:B------:R-:W-:-:S13]  /*04b0*/  ISETP.GE.U32.AND P1, PT, R0, UR4, PT ;  /* 0x0000000400007c0c */ /* 0x000fda000bf26070 */
[----:B------:R-:W-:Y:S01]  /*04c0*/  @P1 VIADD R2, R2, 0x1 ;  /* 0x0000000102021836 */ /* 0x000fe20000000000 */
[----:B------:R-:W-:Y:S01]  /*04d0*/  @!P2 LOP3.LUT R2, RZ, UR4, RZ, 0x33, !PT ;  /* 0x00000004ff02ac12 */ /* 0x000fe2000f8e33ff */
[----:B------:R-:W-:Y:S06]  /*04e0*/  BRA `(.L_x_2) ;  /* 0x0000000000107947 */ /* 0x000fec0003800000 */
.L_x_1:
[----:B------:R-:W-:-:S07]  /*04f0*/  MOV R2, 0x510 ;  /* 0x0000051000027802 */ /* 0x000fce0000000f00 */
[----:B------:R-:W-:Y:S05]  /*0500*/  CALL.REL.NOINC `($__internal_1_$__cuda_sm20_div_u64) ;  /* 0x0000001400747944 */ /* 0x000fea0003c00000 */
[----:B------:R-:W-:Y:S02]  /*0510*/  IMAD.MOV.U32 R2, RZ, RZ, R0 ;  /* 0x000000ffff027224 */ /* 0x000fe400078e0000 */
[----:B------:R-:W-:-:S07]  /*0520*/  IMAD.MOV.U32 R3, RZ, RZ, R7 ;  /* 0x000000ffff037224 */ /* 0x000fce00078e0007 */
.L_x_2:
[----:B------:R-:W-:Y:S05]  /*0530*/  BSYNC.RECONVERGENT B0 ;  /* 0x0000000000007941 */ /* 0x000fea0003800200 */
.L_x_0:
[----:B------:R-:W-:Y:S01]  /*0540*/  IADD3 R6, P1, PT, R2, R6, RZ ;  /* 0x0000000602067210 */ /* 0x000fe20007f3e0ff */
[----:B------:R-:W0:Y:S01]  /*0550*/  LDCU.64 UR10, c[0x0][0x390] ;  /* 0x00007200ff0a77ac */ /* 0x000e220008000a00 */
[----:B------:R-:W-:Y:S02]  /*0560*/  BSSY.RECONVERGENT B0, `(.L_x_3) ;  /* 0x000003e000007945 */ /* 0x000fe40003800200 */
[----:B------:R-:W-:Y:S01]  /*0570*/  LOP3.LUT R0, R6, 0x3, RZ, 0xc0, !PT ;  /* 0x0000000306007812 */ /* 0x000fe200078ec0ff */
[----:B------:R-:W1:Y:S01]  /*0580*/  LDCU.64 UR18, c[0x0][0x3b0] ;  /* 0x00007600ff1277ac */ /* 0x000e620008000a00 */
[----:B------:R-:W-:Y:S02]  /*0590*/  IMAD.X R7, RZ, RZ, R3, P1 ;  /* 0x000000ffff077224 */ /* 0x000fe400008e0603 */
[----:B------:R-:W-:Y:S01]  /*05a0*/  ISETP.NE.U32.AND P0, PT, R0, 0x3, PT ;  /* 0x000000030000780c */ /* 0x000fe20003f05070 */
[----:B------:R-:W2:Y:S03]  /*05b0*/  LDCU.64 UR16, c[0x0][0x3a8] ;  /* 0x00007500ff1077ac */ /* 0x000ea60008000a00 */
[----:B------:R-:W-:Y:S01]  /*05c0*/  ISETP.NE.AND.EX P0, PT, RZ, RZ, PT, P0 ;  /* 0x000000ffff00720c */ /* 0x000fe20003f05300 */
[----:B------:R-:W3:-:S12]  /*05d0*/  LDCU.64 UR20, c[0x0][0x3a0] ;  /* 0x00007400ff1477ac */ /* 0x000ed80008000a00 */
[----:B01----:R-:W-:Y:S05]  /*05e0*/  @!P0 BRA `(.L_x_4) ;  /* 0x0000000000d48947 */ /* 0x003fea0003800000 */
[----:B------:R-:W-:-:S05]  /*05f0*/  VIADD R8, R6, 0x1 ;  /* 0x0000000106087836 */ /* 0x000fca0000000000 */
[----:B------:R-:W-:-:S04]  /*0600*/  LOP3.LUT R8, R8, 0x3, RZ, 0xc0, !PT ;  /* 0x0000000308087812 */ /* 0x000fc800078ec0ff */
[----:B------:R-:W-:-:S05]  /*0610*/  IADD3 R8, P0, PT, RZ, -R8, RZ ;  /* 0x80000008ff087210 */ /* 0x000fca0007f1e0ff */
[----:B------:R-:W-:-:S08]  /*0620*/  IMAD.X R9, RZ, RZ, -0x1, P0 ;  /* 0xffffffffff097424 */ /* 0x000fd000000e06ff */
.L_x_7:
[----:B------:R-:W-:Y:S02]  /*0630*/  IMAD.U32 R14, RZ, RZ, UR6 ;  /* 0x00000006ff0e7e24 */ /* 0x000fe4000f8e00ff */
[----:B------:R-:W-:-:S05]  /*0640*/  IMAD.U32 R15, RZ, RZ, UR7 ;  /* 0x00000007ff0f7e24 */ /* 0x000fca000f8e00ff */
[----:B0-----:R-:W4:Y:S02]  /*0650*/  LDG.E.64 R2, desc[UR12][R14.64] ;  /* 0x0000000c0e027981 */ /* 0x001f24000c1e1b00 */
[----:B----4-:R-:W-:-:S05]  /*0660*/  IADD3 R21, P0, PT, R2, R4, RZ ;  /* 0x0000000402157210 */ /* 0x010fca0007f1e0ff */
[----:B------:R-:W-:Y:S02]  /*0670*/  IMAD.X R2, R3, 0x1, R5, P0 ;  /* 0x0000000103027824 */ /* 0x000fe400000e0605 */
[----:B------:R-:W-:-:S03]  /*0680*/  IMAD.SHL.U32 R20, R21, 0x8, RZ ;  /* 0x0000000815147824 */ /* 0x000fc600078e00ff */
[----:B------:R-:W-:Y:S02]  /*0690*/  SHF.L.U64.HI R21, R21, 0x3, R2 ;  /* 0x0000000315157819 */ /* 0x000fe40000010202 */
[----:B------:R-:W-:-:S04]  /*06a0*/  IADD3 R10, P0, PT, R20, UR10, RZ ;  /* 0x0000000a140a7c10 */ /* 0x000fc8000ff1e0ff */
[----:B------:R-:W-:-:S05]  /*06b0*/  IADD3.X R11, PT, PT, R21, UR11, RZ, P0, !PT ;  /* 0x0000000b150b7c10 */ /* 0x000fca00087fe4ff */
[----:B------:R-:W4:Y:S02]  /*06c0*/  LDG.E.64 R2, desc[UR12][R10.64] ;  /* 0x0000000c0a027981 */ /* 0x000f24000c1e1b00 */
[C---:B----4-:R-:W-:Y:S01]  /*06d0*/  IMAD.SHL.U32 R16, R2.reuse, 0x8, RZ ;  /* 0x0000000802107824 */ /* 0x050fe200078e00ff */
[----:B------:R-:W-:-:S04]  /*06e0*/  SHF.L.U64.HI R2, R2, 0x3, R3 ;  /* 0x0000000302027819 */ /* 0x000fc80000010203 */
[----:B------:R-:W-:-:S04]  /*06f0*/  IADD3 R12, P0, PT, R16, UR18, RZ ;  /* 0x00000012100c7c10 */ /* 0x000fc8000ff1e0ff */
[----:B------:R-:W-:-:S05]  /*0700*/  IADD3.X R13, PT, PT, R2, UR19, RZ, P0, !PT ;  /* 0x00000013020d7c10 */ /* 0x000fca00087fe4ff */
[----:B------:R-:W4:Y:S01]  /*0710*/  LDG.E.64 R14, desc[UR12][R12.64] ;  /* 0x0000000c0c0e7981 */ /* 0x000f22000c1e1b00 */
[----:B--2---:R-:W-:-:S04]  /*0720*/  IADD3 R16, P0, PT, R16, UR16, RZ ;  /* 0x0000001010107c10 */ /* 0x004fc8000ff1e0ff */
[----:B------:R-:W-:-:S06]  /*0730*/  IADD3.X R17, PT, PT, R2, UR17, RZ, P0, !PT ;  /* 0x0000001102117c10 */ /* 0x000fcc00087fe4ff */
[----:B------:R-:W2:Y:S01]  /*0740*/  LDG.E.64 R16, desc[UR12][R16.64] ;  /* 0x0000000c10107981 */ /* 0x000ea2000c1e1b00 */
[----:B------:R-:W-:Y:S01]  /*0750*/  IMAD.MOV.U32 R2, RZ, RZ, 0x1 ;  /* 0x00000001ff027424 */ /* 0x000fe200078e00ff */
[----:B------:R-:W-:Y:S01]  /*0760*/  IADD3 R8, P0, PT, R8, 0x1, RZ ;  /* 0x0000000108087810 */ /* 0x000fe20007f1e0ff */
[----:B------:R-:W-:Y:S04]  /*0770*/  BSSY.RECONVERGENT B1, `(.L_x_5) ;  /* 0x0000016000017945 */ /* 0x000fe80003800200 */
[----:B------:R-:W-:Y:S01]  /*0780*/  IMAD.X R9, RZ, RZ, R9, P0 ;  /* 0x000000ffff097224 */ /* 0x000fe200000e0609 */
[----:B------:R-:W-:-:S04]  /*0790*/  ISETP.NE.U32.AND P0, PT, R8, RZ, PT ;  /* 0x000000ff0800720c */ /* 0x000fc80003f05070 */
[----:B------:R-:W-:Y:S01]  /*07a0*/  ISETP.NE.AND.EX P0, PT, R9, RZ, PT, P0 ;  /* 0x000000ff0900720c */ /* 0x000fe20003f05300 */
[----:B----4-:R-:W0:Y:S01]  /*07b0*/  I2F.F64.S64 R14, R14 ;  /* 0x0000000e000e7312 */ /* 0x010e220000301c00 */
[----:B--2---:R-:W-:-:S07]  /*07c0*/  FSETP.GEU.AND P2, PT, |R17|, 6.5827683646048100446e-37, PT ;  /* 0x036000001100780b */ /* 0x004fce0003f4e200 */
[----:B0-----:R-:W0:Y:S02]  /*07d0*/  MUFU.RCP64H R3, R15 ;  /* 0x0000000f00037308 */ /* 0x001e240000001800 */
[----:B0-----:R-:W-:-:S08]  /*07e0*/  DFMA R10, -R14, R2, 1 ;  /* 0x3ff000000e0a742b */ /* 0x001fd00000000102 */
[----:B------:R-:W-:-:S08]  /*07f0*/  DFMA R10, R10, R10, R10 ;  /* 0x0000000a0a0a722b */ /* 0x000fd0000000000a */
[----:B------:R-:W-:-:S08]  /*0800*/  DFMA R10, R2, R10, R2 ;  /* 0x0000000a020a722b */ /* 0x000fd00000000002 */
[----:B------:R-:W-:-:S08]  /*0810*/  DFMA R2, -R14, R10, 1 ;  /* 0x3ff000000e02742b */ /* 0x000fd0000000010a */
[----:B------:R-:W-:-:S08]  /*0820*/  DFMA R2, R10, R2, R10 ;  /* 0x000000020a02722b */ /* 0x000fd0000000000a */
[----:B------:R-:W-:-:S08]  /*0830*/  DMUL R10, R16, R2 ;  /* 0x00000002100a7228 */ /* 0x000fd00000000000 */
[----:B------:R-:W-:-:S08]  /*0840*/  DFMA R12, -R14, R10, R16 ;  /* 0x0000000a0e0c722b */ /* 0x000fd00000000110 */
[----:B------:R-:W-:-:S10]  /*0850*/  DFMA R2, R2, R12, R10 ;  /* 0x0000000c0202722b */ /* 0x000fd4000000000a */
[----:B------:R-:W-:-:S05]  /*0860*/  FFMA R0, RZ, R15, R3 ;  /* 0x0000000fff007223 */ /* 0x000fca0000000003 */
[----:B------:R-:W-:-:S13]  /*0870*/  FSETP.GT.AND P1, PT, |R0|, 1.469367938527859385e-39, PT ;  /* 0x001000000000780b */ /* 0x000fda0003f24200 */
[----:B------:R-:W-:Y:S05]  /*0880*/  @P1 BRA P2, `(.L_x_6) ;  /* 0x0000000000101947 */ /* 0x000fea0001000000 */
[----:B------:R-:W-:-:S07]  /*0890*/  MOV R0, 0x8b0 ;  /* 0x000008b000007802 */ /* 0x000fce0000000f00 */
[----:B---3--:R-:W-:Y:S05]  /*08a0*/  CALL.REL.NOINC `($__internal_0_$__cuda_sm20_div_rn_f64_full) ;  /* 0x0000000c00207944 */ /* 0x008fea0003c00000 */
[----:B------:R-:W-:Y:S02]  /*08b0*/  IMAD.MOV.U32 R2, RZ, RZ, R24 ;  /* 0x000000ffff027224 */ /* 0x000fe400078e0018 */
[----:B------:R-:W-:-:S07]  /*08c0*/  IMAD.MOV.U32 R3, RZ, RZ, R25 ;  /* 0x000000ffff037224 */ /* 0x000fce00078e0019 */
.L_x_6:
[----:B---3--:R-:W-:Y:S05]  /*08d0*/  BSYNC.RECONVERGENT B1 ;  /* 0x0000000000017941 */ /* 0x008fea0003800200 */
.L_x_5:
[----:B------:R-:W-:-:S04]  /*08e0*/  IADD3 R20, P1, PT, R20, UR20, RZ ;  /* 0x0000001414147c10 */ /* 0x000fc8000ff3e0ff */
[----:B------:R-:W-:Y:S02]  /*08f0*/  IADD3.X R21, PT, PT, R21, UR21, RZ, P1, !PT ;  /* 0x0000001515157c10 */ /* 0x000fe40008ffe4ff */
[----:B------:R-:W-:-:S03]  /*0900*/  IADD3 R4, P1, PT, R4, UR4, RZ ;  /* 0x0000000404047c10 */ /* 0x000fc6000ff3e0ff */
[----:B------:R0:W-:Y:S02]  /*0910*/  STG.E.64 desc[UR12][R20.64], R2 ;  /* 0x0000000214007986 */ /* 0x0001e4000c101b0c */
[----:B------:R-:W-:Y:S01]  /*0920*/  IMAD.X R5, RZ, RZ, R5, P1 ;  /* 0x000000ffff057224 */ /* 0x000fe200008e0605 */
[----:B------:R-:W-:Y:S07]  /*0930*/  @P0 BRA `(.L_x_7) ;  /* 0xfffffffc003c0947 */ /* 0x000fee000383ffff */
.L_x_4:
[----:B--23--:R-:W-:Y:S05]  /*0940*/  BSYNC.RECONVERGENT B0 ;  /* 0x0000000000007941 */ /* 0x00cfea0003800200 */
.L_x_3:
[----:B------:R-:W-:Y:S01]  /*0950*/  ISETP.GE.U32.AND P0, PT, R6, 0x3, PT ;  /* 0x000000030600780c */ /* 0x000fe20003f06070 */
[----:B------:R-:W1:Y:S03]  /*0960*/  LDCU.64 UR22, c[0x0][0x390] ;  /* 0x00007200ff1677ac */ /* 0x000e660008000a00 */
[----:B------:R-:W-:Y:S01]  /*0970*/  ISETP.GE.U32.AND.EX P0, PT, R7, RZ, PT, P0 ;  /* 0x000000ff0700720c */ /* 0x000fe20003f06100 */
[----:B------:R-:W2:Y:S01]  /*0980*/  LDCU.64 UR26, c[0x0][0x3b0] ;  /* 0x00007600ff1a77ac */ /* 0x000ea20008000a00 */
[----:B------:R-:W3:Y:S01]  /*0990*/  LDCU.64 UR24, c[0x0][0x3a8] ;  /* 0x00007500ff1877ac */ /* 0x000ee20008000a00 */
[----:B------:R-:W4:Y:S01]  /*09a0*/  LDCU.64 UR32, c[0x0][0x3a0] ;  /* 0x00007400ff2077ac */ /* 0x000f220008000a00 */
[----:B------:R-:W0:Y:S09]  /*09b0*/  LDCU.128 UR28, c[0x0][0x3a0] ;  /* 0x00007400ff1c77ac */ /* 0x000e320008000c00 */
[----:B01234-:R-:W-:Y:S05]  /*09c0*/  @!P0 EXIT ;  /* 0x000000000000894d */ /* 0x01ffea0003800000 */
[----:B------:R-:W-:Y:S01]  /*09d0*/  BSSY.RECONVERGENT B0, `(.L_x_8) ;  /* 0x00000b4000007945 */ /* 0x000fe20003800200 */
.L_x_17:
[----:B------:R-:W-:Y:S02]  /*09e0*/  IMAD.U32 R12, RZ, RZ, UR6 ;  /* 0x00000006ff0c7e24 */ /* 0x000fe4000f8e00ff */
[----:B------:R-:W-:-:S05]  /*09f0*/  IMAD.U32 R13, RZ, RZ, UR7 ;  /* 0x00000007ff0d7e24 */ /* 0x000fca000f8e00ff */
[----:B------:R-:W2:Y:S02]  /*0a00*/  LDG.E.64 R2, desc[UR12][R12.64] ;  /* 0x0000000c0c027981 */ /* 0x000ea4000c1e1b00 */
[----:B--2---:R-:W-:-:S05]  /*0a10*/  IADD3 R7, P0, PT, R2, R4, RZ ;  /* 0x0000000402077210 */ /* 0x004fca0007f1e0ff */
[----:B------:R-:W-:Y:S02]  /*0a20*/  IMAD.X R2, R3, 0x1, R5, P0 ;  /* 0x0000000103027824 */ /* 0x000fe400000e0605 */
[----:B------:R-:W-:-:S03]  /*0a30*/  IMAD.SHL.U32 R6, R7, 0x8, RZ ;  /* 0x0000000807067824 */ /* 0x000fc600078e00ff */
[----:B------:R-:W-:Y:S02]  /*0a40*/  SHF.L.U64.HI R7, R7, 0x3, R2 ;  /* 0x0000000307077819 */ /* 0x000fe40000010202 */
[----:B------:R-:W-:-:S04]  /*0a50*/  IADD3 R8, P0, PT, R6, UR22, RZ ;  /* 0x0000001606087c10 */ /* 0x000fc8000ff1e0ff */
[----:B------:R-:W-:-:S05]  /*0a60*/  IADD3.X R9, PT, PT, R7, UR23, RZ, P0, !PT ;  /* 0x0000001707097c10 */ /* 0x000fca00087fe4ff */
[----:B------:R-:W2:Y:S02]  /*0a70*/  LDG.E.64 R2, desc[UR12][R8.64] ;  /* 0x0000000c08027981 */ /* 0x000ea4000c1e1b00 */
[C---:B--2---:R-:W-:Y:S01]  /*0a80*/  IMAD.SHL.U32 R16, R2.reuse, 0x8, RZ ;  /* 0x0000000802107824 */ /* 0x044fe200078e00ff */
[----:B------:R-:W-:-:S04]  /*0a90*/  SHF.L.U64.HI R2, R2, 0x3, R3 ;  /* 0x0000000302027819 */ /* 0x000fc80000010203 */
[----:B------:R-:W-:-:S04]  /*0aa0*/  IADD3 R10, P0, PT, R16, UR26, RZ ;  /* 0x0000001a100a7c10 */ /* 0x000fc8000ff1e0ff */
[----:B------:R-:W-:-:S05]  /*0ab0*/  IADD3.X R11, PT, PT, R2, UR27, RZ, P0, !PT ;  /* 0x0000001b020b7c10 */ /* 0x000fca00087fe4ff */
[----:B------:R-:W2:Y:S01]  /*0ac0*/  LDG.E.64 R14, desc[UR12][R10.64] ;  /* 0x0000000c0a0e7981 */ /* 0x000ea2000c1e1b00 */
[----:B------:R-:W-:-:S04]  /*0ad0*/  IADD3 R16, P0, PT, R16, UR24, RZ ;  /* 0x0000001810107c10 */ /* 0x000fc8000ff1e0ff */
[----:B------:R-:W-:-:S06]  /*0ae0*/  IADD3.X R17, PT, PT, R2, UR25, RZ, P0, !PT ;  /* 0x0000001902117c10 */ /* 0x000fcc00087fe4ff */
[----:B------:R-:W3:Y:S01]  /*0af0*/  LDG.E.64 R16, desc[UR12][R16.64] ;  /* 0x0000000c10107981 */ /* 0x000ee2000c1e1b00 */
[----:B------:R-:W-:Y:S01]  /*0b00*/  IMAD.MOV.U32 R2, RZ, RZ, 0x1 ;  /* 0x00000001ff027424 */ /* 0x000fe200078e00ff */
[----:B------:R-:W-:Y:S01]  /*0b10*/  BSSY.RECONVERGENT B1, `(.L_x_9) ;  /* 0x0000013000017945 */ /* 0x000fe20003800200 */
[----:B--2---:R-:W0:Y:S01]  /*0b20*/  I2F.F64.S64 R14, R14 ;  /* 0x0000000e000e7312 */ /* 0x004e220000301c00 */
[----:B---3--:R-:W-:-:S07]  /*0b30*/  FSETP.GEU.AND P1, PT, |R17|, 6.5827683646048100446e-37, PT ;  /* 0x036000001100780b */ /* 0x008fce0003f2e200 */
        /* <DEDUP_REMOVED lines=13> */
[----:B------:R-:W-:Y:S05]  /*0c10*/  CALL.REL.NOINC `($__internal_0_$__cuda_sm20_div_rn_f64_full) ;  /* 0x0000000800447944 */ /* 0x000fea0003c00000 */
[----:B------:R-:W-:Y:S02]  /*0c20*/  IMAD.MOV.U32 R2, RZ, RZ, R24 ;  /* 0x000000ffff027224 */ /* 0x000fe400078e0018 */
[----:B------:R-:W-:-:S07]  /*0c30*/  IMAD.MOV.U32 R3, RZ, RZ, R25 ;  /* 0x000000ffff037224 */ /* 0x000fce00078e0019 */
.L_x_10:
[----:B------:R-:W-:Y:S05]  /*0c40*/  BSYNC.RECONVERGENT B1 ;  /* 0x0000000000017941 */ /* 0x000fea0003800200 */
.L_x_9:
[----:B------:R-:W-:Y:S01]  /*0c50*/  IADD3 R10, P0, PT, R6, UR28, RZ ;  /* 0x0000001c060a7c10 */ /* 0x000fe2000ff1e0ff */
[----:B------:R-:W-:Y:S02]  /*0c60*/  IMAD.U32 R12, RZ, RZ, UR6 ;  /* 0x00000006ff0c7e24 */ /* 0x000fe4000f8e00ff */
[----:B------:R-:W-:Y:S01]  /*0c70*/  IMAD.U32 R13, RZ, RZ, UR7 ;  /* 0x00000007ff0d7e24 */ /* 0x000fe2000f8e00ff */
[----:B------:R-:W-:-:S05]  /*0c80*/  IADD3.X R11, PT, PT, R7, UR29, RZ, P0, !PT ;  /* 0x0000001d070b7c10 */ /* 0x000fca00087fe4ff */
[----:B------:R0:W-:Y:S04]  /*0c90*/  STG.E.64 desc[UR12][R10.64], R2 ;  /* 0x000000020a007986 */ /* 0x0001e8000c101b0c */
[----:B------:R-:W2:Y:S01]  /*0ca0*/  LDG.E.64 R8, desc[UR12][R12.64] ;  /* 0x0000000c0c087981 */ /* 0x000ea2000c1e1b00 */
[----:B------:R-:W-:-:S05]  /*0cb0*/  IADD3 R4, P0, PT, R4, UR4, RZ ;  /* 0x0000000404047c10 */ /* 0x000fca000ff1e0ff */
[----:B------:R-:W-:Y:S01]  /*0cc0*/  IMAD.X R6, RZ, RZ, R5, P0 ;  /* 0x000000ffff067224 */ /* 0x000fe200000e0605 */
[----:B--2---:R-:W-:-:S05]  /*0cd0*/  IADD3 R7, P0, PT, R8, R4, RZ ;  /* 0x0000000408077210 */ /* 0x004fca0007f1e0ff */
[----:B------:R-:W-:Y:S02]  /*0ce0*/  IMAD.X R8, R9, 0x1, R6, P0 ;  /* 0x0000000109087824 */ /* 0x000fe400000e0606 */
[----:B------:R-:W-:-:S03]  /*0cf0*/  IMAD.SHL.U32 R5, R7, 0x8, RZ ;  /* 0x0000000807057824 */ /* 0x000fc600078e00ff */
[----:B------:R-:W-:Y:S02]  /*0d00*/  SHF.L.U64.HI R7, R7, 0x3, R8 ;  /* 0x0000000307077819 */ /* 0x000fe40000010208 */
[----:B------:R-:W-:-:S04]  /*0d10*/  IADD3 R8, P0, PT, R5, UR22, RZ ;  /* 0x0000001605087c10 */ /* 0x000fc8000ff1e0ff */
[----:B------:R-:W-:-:S06]  /*0d20*/  IADD3.X R9, PT, PT, R7, UR23, RZ, P0, !PT ;  /* 0x0000001707097c10 */ /* 0x000fcc00087fe4ff */
[----:B------:R-:W2:Y:S02]  /*0d30*/  LDG.E.64 R8, desc[UR12][R8.64] ;  /* 0x0000000c08087981 */ /* 0x000ea4000c1e1b00 */
[C---:B--2---:R-:W-:Y:S01]  /*0d40*/  IMAD.SHL.U32 R16, R8.reuse, 0x8, RZ ;  /* 0x0000000808107824 */ /* 0x044fe200078e00ff */
[----:B------:R-:W-:-:S04]  /*0d50*/  SHF.L.U64.HI R0, R8, 0x3, R9 ;  /* 0x0000000308007819 */ /* 0x000fc80000010209 */
[----:B0-----:R-:W-:-:S04]  /*0d60*/  IADD3 R10, P0, PT, R16, UR26, RZ ;  /* 0x0000001a100a7c10 */ /* 0x001fc8000ff1e0ff */
        /* <DEDUP_REMOVED lines=25> */
.L_x_12:
[----:B------:R-:W-:Y:S05]  /*0f00*/  BSYNC.RECONVERGENT B1 ;  /* 0x0000000000017941 */ /* 0x000fea0003800200 */
.L_x_11:
        /* <DEDUP_REMOVED lines=43> */
.L_x_14:
[----:B------:R-:W-:Y:S05]  /*11c0*/  BSYNC.RECONVERGENT B1 ;  /* 0x0000000000017941 */ /* 0x000fea0003800200 */
.L_x_13:
        /* <DEDUP_REMOVED lines=43> */
.L_x_16:
[----:B------:R-:W-:Y:S05]  /*1480*/  BSYNC.RECONVERGENT B1 ;  /* 0x0000000000017941 */ /* 0x000fea0003800200 */
.L_x_15:
[----:B------:R-:W-:-:S04]  /*1490*/  IADD3 R8, P0, PT, R4, UR32, RZ ;  /* 0x0000002004087c10 */ /* 0x000fc8000ff1e0ff */
[----:B------:R-:W-:Y:S02]  /*14a0*/  IADD3.X R9, PT, PT, R7, UR33, RZ, P0, !PT ;  /* 0x0000002107097c10 */ /* 0x000fe400087fe4ff */
[----:B------:R-:W-:-:S03]  /*14b0*/  IADD3 R4, P0, PT, R6, UR4, RZ ;  /* 0x0000000406047c10 */ /* 0x000fc6000ff1e0ff */
[----:B------:R0:W-:Y:S02]  /*14c0*/  STG.E.64 desc[UR12][R8.64], R2 ;  /* 0x0000000208007986 */ /* 0x0001e4000c101b0c */
[----:B------:R-:W-:Y:S01]  /*14d0*/  IMAD.X R5, RZ, RZ, R5, P0 ;  /* 0x000000ffff057224 */ /* 0x000fe200000e0605 */
[----:B------:R-:W-:-:S04]  /*14e0*/  ISETP.GE.U32.AND P0, PT, R4, UR14, PT ;  /* 0x0000000e04007c0c */ /* 0x000fc8000bf06070 */
[----:B------:R-:W-:-:S13]  /*14f0*/  ISETP.GE.AND.EX P0, PT, R5, UR8, PT, P0 ;  /* 0x0000000805007c0c */ /* 0x000fda000bf06300 */
[----:B0-----:R-:W-:Y:S05]  /*1500*/  @!P0 BRA `(.L_x_17) ;  /* 0xfffffff400348947 */ /* 0x001fea000383ffff */
[----:B------:R-:W-:Y:S05]  /*1510*/  BSYNC.RECONVERGENT B0 ;  /* 0x0000000000007941 */ /* 0x000fea0003800200 */
.L_x_8:
[----:B------:R-:W-:Y:S05]  /*1520*/  EXIT ;  /* 0x000000000000794d */ /* 0x000fea0003800000 */
        .weak           $__internal_0_$__cuda_sm20_div_rn_f64_full
        .type           $__internal_0_$__cuda_sm20_div_rn_f64_full,@function
        .size           $__internal_0_$__cuda_sm20_div_rn_f64_full,($__internal_1_$__cuda_sm20_div_u64 - $__internal_0_$__cuda_sm20_div_rn_f64_full)
$__internal_0_$__cuda_sm20_div_rn_f64_full:
[C---:B------:R-:W-:Y:S01]  /*1530*/  FSETP.GEU.AND P1, PT, |R15|.reuse, 1.469367938527859385e-39, PT ;  /* 0x001000000f00780b */ /* 0x040fe20003f2e200 */
[----:B------:R-:W-:Y:S01]  /*1540*/  IMAD.MOV.U32 R10, RZ, RZ, 0x1 ;  /* 0x00000001ff0a7424 */ /* 0x000fe200078e00ff */
[----:B------:R-:W-:Y:S01]  /*1550*/  LOP3.LUT R12, R15, 0x800fffff, RZ, 0xc0, !PT ;  /* 0x800fffff0f0c7812 */ /* 0x000fe200078ec0ff */
[----:B------:R-:W-:Y:S01]  /*1560*/  BSSY.RECONVERGENT B2, `(.L_x_18) ;  /* 0x0000054000027945 */ /* 0x000fe20003800200 */
[C---:B------:R-:W-:Y:S02]  /*1570*/  FSETP.GEU.AND P3, PT, |R17|.reuse, 1.469367938527859385e-39, PT ;  /* 0x001000001100780b */ /* 0x040fe40003f6e200 */
[----:B------:R-:W-:Y:S01]  /*1580*/  LOP3.LUT R13, R12, 0x3ff00000, RZ, 0xfc, !PT ;  /* 0x3ff000000c0d7812 */ /* 0x000fe200078efcff */
[----:B------:R-:W-:Y:S01]  /*1590*/  IMAD.MOV.U32 R12, RZ, RZ, R14 ;  /* 0x000000ffff0c7224 */ /* 0x000fe200078e000e */
[----:B------:R-:W-:Y:S02]  /*15a0*/  LOP3.LUT R2, R17, 0x7ff00000, RZ, 0xc0, !PT ;  /* 0x7ff0000011027812 */ /* 0x000fe400078ec0ff */
[----:B------:R-:W-:-:S03]  /*15b0*/  LOP3.LUT R23, R15, 0x7ff00000, RZ, 0xc0, !PT ;  /* 0x7ff000000f177812 */ /* 0x000fc600078ec0ff */
[----:B------:R-:W-:Y:S01]  /*15c0*/  @!P1 DMUL R12, R14, 8.98846567431157953865e+307 ;  /* 0x7fe000000e0c9828 */ /* 0x000fe20000000000 */
[C---:B------:R-:W-:Y:S01]  /*15d0*/  ISETP.GE.U32.AND P2, PT, R2.reuse, R23, PT ;  /* 0x000000170200720c */ /* 0x040fe20003f46070 */
[----:B------:R-:W-:Y:S02]  /*15e0*/  IMAD.MOV.U32 R22, RZ, RZ, R2 ;  /* 0x000000ffff167224 */ /* 0x000fe400078e0002 */
[----:B------:R-:W-:Y:S01]  /*15f0*/  @!P3 LOP3.LUT R3, R15, 0x7ff00000, RZ, 0xc0, !PT ;  /* 0x7ff000000f03b812 */ /* 0x000fe200078ec0ff */
[----:B------:R-:W-:Y:S01]  /*1600*/  @!P3 IMAD.MOV.U32 R24, RZ, RZ, RZ ;  /* 0x000000ffff18b224 */ /* 0x000fe200078e00ff */
[----:B------:R-:W0:Y:S02]  /*1610*/  MUFU.RCP64H R11, R13 ;  /* 0x0000000d000b7308 */ /* 0x000e240000001800 */
[----:B------:R-:W-:Y:S01]  /*1620*/  @!P3 ISETP.GE.U32.AND P4, PT, R2, R3, PT ;  /* 0x000000030200b20c */ /* 0x000fe20003f86070 */
[----:B------:R-:W-:Y:S01]  /*1630*/  IMAD.MOV.U32 R3, RZ, RZ, 0x1ca00000 ;  /* 0x1ca00000ff037424 */ /* 0x000fe200078e00ff */
[----:B------:R-:W-:-:S04]  /*1640*/  @!P1 LOP3.LUT R23, R13, 0x7ff00000, RZ, 0xc0, !PT ;  /* 0x7ff000000d179812 */ /* 0x000fc800078ec0ff */
[----:B------:R-:W-:Y:S01]  /*1650*/  @!P3 SEL R25, R3, 0x63400000, !P4 ;  /* 0x634000000319b807 */ /* 0x000fe20006000000 */
[----:B0-----:R-:W-:-:S08]  /*1660*/  DFMA R18, R10, -R12, 1 ;  /* 0x3ff000000a12742b */ /* 0x001fd0000000080c */
[----:B------:R-:W-:-:S08]  /*1670*/  DFMA R18, R18, R18, R18 ;  /* 0x000000121212722b */ /* 0x000fd00000000012 */
[----:B------:R-:W-:Y:S01]  /*1680*/  DFMA R18, R10, R18, R10 ;  /* 0x000000120a12722b */ /* 0x000fe2000000000a */
[--C-:B------:R-:W-:Y:S02]  /*1690*/  @!P3 LOP3.LUT R10, R25, 0x80000000, R17.reuse, 0xf8, !PT ;  /* 0x80000000190ab812 */ /* 0x100fe400078ef811 */
[----:B------:R-:W-:Y:S02]  /*16a0*/  SEL R11, R3, 0x63400000, !P2 ;  /* 0x63400000030b7807 */ /* 0x000fe40005000000 */
[----:B------:R-:W-:Y:S01]  /*16b0*/  @!P3 LOP3.LUT R25, R10, 0x100000, RZ, 0xfc, !PT ;  /* 0x001000000a19b812 */ /* 0x000fe200078efcff */
[----:B------:R-:W-:Y:S02]  /*16c0*/  IMAD.MOV.U32 R10, RZ, RZ, R16 ;  /* 0x000000ffff0a7224 */ /* 0x000fe400078e0010 */
[----:B------:R-:W-:Y:S01]  /*16d0*/  DFMA R26, R18, -R12, 1 ;  /* 0x3ff00000121a742b */ /* 0x000fe2000000080c */
[----:B------:R-:W-:-:S06]  /*16e0*/  LOP3.LUT R11, R11, 0x800fffff, R17, 0xf8, !PT ;  /* 0x800fffff0b0b7812 */ /* 0x000fcc00078ef811 */
[----:B------:R-:W-:Y:S02]  /*16f0*/  @!P3 DFMA R10, R10, 2, -R24 ;  /* 0x400000000a0ab82b */ /* 0x000fe40000000818 */
[----:B------:R-:W-:-:S08]  /*1700*/  DFMA R26, R18, R26, R18 ;  /* 0x0000001a121a722b */ /* 0x000fd00000000012 */
[----:B------:R-:W-:Y:S01]  /*1710*/  DMUL R24, R26, R10 ;  /* 0x0000000a1a187228 */ /* 0x000fe20000000000 */
[----:B------:R-:W-:-:S07]  /*1720*/  @!P3 LOP3.LUT R22, R11, 0x7ff00000, RZ, 0xc0, !PT ;  /* 0x7ff000000b16b812 */ /* 0x000fce00078ec0ff */
[----:B------:R-:W-:-:S08]  /*1730*/  DFMA R18, R24, -R12, R10 ;  /* 0x8000000c1812722b */ /* 0x000fd0000000000a */
[----:B------:R-:W-:Y:S01]  /*1740*/  DFMA R18, R26, R18, R24 ;  /* 0x000000121a12722b */ /* 0x000fe20000000018 */
[----:B------:R-:W-:Y:S02]  /*1750*/  VIADD R24, R22, 0xffffffff ;  /* 0xffffffff16187836 */ /* 0x000fe40000000000 */
[----:B------:R-:W-:-:S03]  /*1760*/  VIADD R25, R23, 0xffffffff ;  /* 0xffffffff17197836 */ /* 0x000fc60000000000 */
[----:B------:R-:W-:-:S04]  /*1770*/  ISETP.GT.U32.AND P1, PT, R24, 0x7feffffe, PT ;  /* 0x7feffffe1800780c */ /* 0x000fc80003f24070 */
[----:B------:R-:W-:-:S13]  /*1780*/  ISETP.GT.U32.OR P1, PT, R25, 0x7feffffe, P1 ;  /* 0x7feffffe1900780c */ /* 0x000fda0000f24470 */
[----:B------:R-:W-:Y:S05]  /*1790*/  @P1 BRA `(.L_x_19) ;  /* 0x00000000006c1947 */ /* 0x000fea0003800000 */
[----:B------:R-:W-:-:S04]  /*17a0*/  LOP3.LUT R17, R15, 0x7ff00000, RZ, 0xc0, !PT ;  /* 0x7ff000000f117812 */ /* 0x000fc800078ec0ff */
[CC--:B------:R-:W-:Y:S02]  /*17b0*/  VIADDMNMX R16, R2.reuse, -R17.reuse, 0xb9600000, !PT ;  /* 0xb960000002107446 */ /* 0x0c0fe40007800911 */
[----:B------:R-:W-:Y:S02]  /*17c0*/  ISETP.GE.U32.AND P1, PT, R2, R17, PT ;  /* 0x000000110200720c */ /* 0x000fe40003f26070 */
[----:B------:R-:W-:Y:S02]  /*17d0*/  VIMNMX R16, PT, PT, R16, 0x46a00000, PT ;  /* 0x46a0000010107848 */ /* 0x000fe40003fe0100 */
[----:B------:R-:W-:-:S05]  /*17e0*/  SEL R3, R3, 0x63400000, !P1 ;  /* 0x6340000003037807 */ /* 0x000fca0004800000 */
[----:B------:R-:W-:Y:S02]  /*17f0*/  IMAD.IADD R3, R16, 0x1, -R3 ;  /* 0x0000000110037824 */ /* 0x000fe400078e0a03 */
[----:B------:R-:W-:Y:S02]  /*1800*/  IMAD.MOV.U32 R16, RZ, RZ, RZ ;  /* 0x000000ffff107224 */ /* 0x000fe400078e00ff */
[----:B------:R-:W-:-:S06]  /*1810*/  VIADD R17, R3, 0x7fe00000 ;  /* 0x7fe0000003117836 */ /* 0x000fcc0000000000 */
[----:B------:R-:W-:-:S10]  /*1820*/  DMUL R24, R18, R16 ;  /* 0x0000001012187228 */ /* 0x000fd40000000000 */
[----:B------:R-:W-:-:S13]  /*1830*/  FSETP.GTU.AND P1, PT, |R25|, 1.469367938527859385e-39, PT ;  /* 0x001000001900780b */ /* 0x000fda0003f2c200 */
[----:B------:R-:W-:Y:S05]  /*1840*/  @P1 BRA `(.L_x_20) ;  /* 0x0000000000941947 */ /* 0x000fea0003800000 */
[----:B------:R-:W-:Y:S01]  /*1850*/  DFMA R10, R18, -R12, R10 ;  /* 0x8000000c120a722b */ /* 0x000fe2000000000a */
[----:B------:R-:W-:-:S09]  /*1860*/  IMAD.MOV.U32 R16, RZ, RZ, RZ ;  /* 0x000000ffff107224 */ /* 0x000fd200078e00ff */
[C---:B------:R-:W-:Y:S02]  /*1870*/  FSETP.NEU.AND P1, PT, R11.reuse, RZ, PT ;  /* 0x000000ff0b00720b */ /* 0x040fe40003f2d000 */
[----:B------:R-:W-:-:S04]  /*1880*/  LOP3.LUT R14, R11, 0x80000000, R15, 0x48, !PT ;  /* 0x800000000b0e7812 */ /* 0x000fc800078e480f */
[----:B------:R-:W-:-:S07]  /*1890*/  LOP3.LUT R17, R14, R17, RZ, 0xfc, !PT ;  /* 0x000000110e117212 */ /* 0x000fce00078efcff */
[----:B------:R-:W-:Y:S05]  /*18a0*/  @!P1 BRA `(.L_x_20) ;  /* 0x00000000007c9947 */ /* 0x000fea0003800000 */
[----:B------:R-:W-:Y:S01]  /*18b0*/  IMAD.MOV R11, RZ, RZ, -R3 ;  /* 0x000000ffff0b7224 */ /* 0x000fe200078e0a03 */
[----:B------:R-:W-:Y:S01]  /*18c0*/  IADD3 R3, PT, PT, -R3, -0x43300000, RZ ;  /* 0xbcd0000003037810 */ /* 0x000fe20007ffe1ff */
[----:B------:R-:W-:-:S06]  /*18d0*/  IMAD.MOV.U32 R10, RZ, RZ, RZ ;  /* 0x000000ffff0a7224 */ /* 0x000fcc00078e00ff */
[----:B------:R-:W-:Y:S02]  /*18e0*/  DFMA R10, R24, -R10, R18 ;  /* 0x8000000a180a722b */ /* 0x000fe40000000012 */
[----:B------:R-:W-:-:S08]  /*18f0*/  DMUL.RP R18, R18, R16 ;  /* 0x0000001012127228 */ /* 0x000fd00000008000 */
[----:B------:R-:W-:Y:S02]  /*1900*/  FSETP.NEU.AND P1, PT, |R11|, R3, PT ;  /* 0x000000030b00720b */ /* 0x000fe40003f2d200 */
[----:B------:R-:W-:Y:S02]  /*1910*/  LOP3.LUT R3, R19, R14, RZ, 0x3c, !PT ;  /* 0x0000000e13037212 */ /* 0x000fe400078e3cff */
[----:B------:R-:W-:Y:S02]  /*1920*/  FSEL R24, R18, R24, !P1 ;  /* 0x0000001812187208 */ /* 0x000fe40004800000 */
[----:B------:R-:W-:Y:S01]  /*1930*/  FSEL R25, R3, R25, !P1 ;  /* 0x0000001903197208 */ /* 0x000fe20004800000 */
[----:B------:R-:W-:Y:S06]  /*1940*/  BRA `(.L_x_20) ;  /* 0x0000000000547947 */ /* 0x000fec0003800000 */
.L_x_19:
[----:B------:R-:W-:-:S14]  /*1950*/  DSETP.NAN.AND P1, PT, R16, R16, PT ;  /* 0x000000101000722a */ /* 0x000fdc0003f28000 */
[----:B------:R-:W-:Y:S05]  /*1960*/  @P1 BRA `(.L_x_21) ;  /* 0x0000000000441947 */ /* 0x000fea0003800000 */
[----:B------:R-:W-:-:S14]  /*1970*/  DSETP.NAN.AND P1, PT, R14, R14, PT ;  /* 0x0000000e0e00722a */ /* 0x000fdc0003f28000 */
[----:B------:R-:W-:Y:S05]  /*1980*/  @P1 BRA `(.L_x_22) ;  /* 0x0000000000301947 */ /* 0x000fea0003800000 */
[----:B------:R-:W-:Y:S01]  /*1990*/  ISETP.NE.AND P1, PT, R22, R23, PT ;  /* 0x000000171600720c */ /* 0x000fe20003f25270 */
[----:B------:R-:W-:Y:S02]  /*19a0*/  IMAD.MOV.U32 R24, RZ, RZ, 0x0 ;  /* 0x00000000ff187424 */ /* 0x000fe400078e00ff */
[----:B------:R-:W-:-:S10]  /*19b0*/  IMAD.MOV.U32 R25, RZ, RZ, -0x80000 ;  /* 0xfff80000ff197424 */ /* 0x000fd400078e00ff */
[----:B------:R-:W-:Y:S05]  /*19c0*/  @!P1 BRA `(.L_x_20) ;  /* 0x0000000000349947 */ /* 0x000fea0003800000 */
[----:B------:R-:W-:Y:S02]  /*19d0*/  ISETP.NE.AND P1, PT, R22, 0x7ff00000, PT ;  /* 0x7ff000001600780c */ /* 0x000fe40003f25270 */
[----:B------:R-:W-:Y:S02]  /*19e0*/  LOP3.LUT R25, R17, 0x80000000, R15, 0x48, !PT ;  /* 0x8000000011197812 */ /* 0x000fe400078e480f */
[----:B------:R-:W-:-:S13]  /*19f0*/  ISETP.EQ.OR P1, PT, R23, RZ, !P1 ;  /* 0x000000ff1700720c */ /* 0x000fda0004f22670 */
[----:B------:R-:W-:Y:S01]  /*1a00*/  @P1 LOP3.LUT R2, R25, 0x7ff00000, RZ, 0xfc, !PT ;  /* 0x7ff0000019021812 */ /* 0x000fe200078efcff */
[----:B------:R-:W-:Y:S02]  /*1a10*/  @!P1 IMAD.MOV.U32 R24, RZ, RZ, RZ ;  /* 0x000000ffff189224 */ /* 0x000fe400078e00ff */
[----:B------:R-:W-:Y:S02]  /*1a20*/  @P1 IMAD.MOV.U32 R24, RZ, RZ, RZ ;  /* 0x000000ffff181224 */ /* 0x000fe400078e00ff */
[----:B------:R-:W-:Y:S01]  /*1a30*/  @P1 IMAD.MOV.U32 R25, RZ, RZ, R2 ;  /* 0x000000ffff191224 */ /* 0x000fe200078e0002 */
[----:B------:R-:W-:Y:S06]  /*1a40*/  BRA `(.L_x_20) ;  /* 0x0000000000147947 */ /* 0x000fec0003800000 */
.L_x_22:
[----:B------:R-:W-:Y:S01]  /*1a50*/  LOP3.LUT R25, R15, 0x80000, RZ, 0xfc, !PT ;  /* 0x000800000f197812 */ /* 0x000fe200078efcff */
[----:B------:R-:W-:Y:S01]  /*1a60*/  IMAD.MOV.U32 R24, RZ, RZ, R14 ;  /* 0x000000ffff187224 */ /* 0x000fe200078e000e */
[----:B------:R-:W-:Y:S06]  /*1a70*/  BRA `(.L_x_20) ;  /* 0x0000000000087947 */ /* 0x000fec0003800000 */
.L_x_21:
[----:B------:R-:W-:Y:S01]  /*1a80*/  LOP3.LUT R25, R17, 0x80000, RZ, 0xfc, !PT ;  /* 0x0008000011197812 */ /* 0x000fe200078efcff */
[----:B------:R-:W-:-:S07]  /*1a90*/  IMAD.MOV.U32 R24, RZ, RZ, R16 ;  /* 0x000000ffff187224 */ /* 0x000fce00078e0010 */
.L_x_20:
[----:B------:R-:W-:Y:S05]  /*1aa0*/  BSYNC.RECONVERGENT B2 ;  /* 0x0000000000027941 */ /* 0x000fea0003800200 */
.L_x_18:
[----:B------:R-:W-:Y:S02]  /*1ab0*/  IMAD.MOV.U32 R2, RZ, RZ, R0 ;  /* 0x000000ffff027224 */ /* 0x000fe400078e0000 */
[----:B------:R-:W-:-:S04]  /*1ac0*/  IMAD.MOV.U32 R3, RZ, RZ, 0x0 ;  /* 0x00000000ff037424 */ /* 0x000fc800078e00ff */
[----:B------:R-:W-:Y:S05]  /*1ad0*/  RET.REL.NODEC R2 `(_Z12kernel4test1PlS_S_S_PdS0_S_S_) ;  /* 0xffffffe402487950 */ /* 0x000fea0003c3ffff */
        .weak           $__internal_1_$__cuda_sm20_div_u64
        .type           $__internal_1_$__cuda_sm20_div_u64,@function
        .size           $__internal_1_$__cuda_sm20_div_u64,(.L_x_179 - $__internal_1_$__cuda_sm20_div_u64)
$__internal_1_$__cuda_sm20_div_u64:
[----:B------:R-:W-:Y:S02]  /*1ae0*/  UMOV UR5, URZ ;  /* 0x000000ff00057c82 */ /* 0x000fe40008000000 */
[----:B------:R-:W0:Y:S08]  /*1af0*/  I2F.U64.RP R7, UR4 ;  /* 0x0000000400077d12 */ /* 0x000e300008309000 */
[----:B0-----:R-:W0:Y:S02]  /*1b00*/  MUFU.RCP R7, R7 ;  /* 0x0000000700077308 */ /* 0x001e240000001000 */
[----:B0-----:R-:W-:-:S06]  /*1b10*/  VIADD R8, R7, 0x1ffffffe ;  /* 0x1ffffffe07087836 */ /* 0x001fcc0000000000 */
[----:B------:R-:W0:Y:S02]  /*1b20*/  F2I.U64.TRUNC R8, R8 ;  /* 0x0000000800087311 */ /* 0x000e24000020d800 */
[----:B0-----:R-:W-:-:S04]  /*1b30*/  IMAD.WIDE.U32 R10, R8, UR4, RZ ;  /* 0x00000004080a7c25 */ /* 0x001fc8000f8e00ff */
[----:B------:R-:W-:Y:S01]  /*1b40*/  IMAD R11, R9, UR4, R11 ;  /* 0x00000004090b7c24 */ /* 0x000fe2000f8e020b */
[----:B------:R-:W-:-:S05]  /*1b50*/  IADD3 R13, P0, PT, RZ, -R10, RZ ;  /* 0x8000000aff0d7210 */ /* 0x000fca0007f1e0ff */
[----:B------:R-:W-:-:S04]  /*1b60*/  IMAD.HI.U32 R10, R8, R13, RZ ;  /* 0x0000000d080a7227 */ /* 0x000fc800078e00ff */
[----:B------:R-:W-:Y:S02]  /*1b70*/  IMAD.X R15, RZ, RZ, ~R11, P0 ;  /* 0x000000ffff0f7224 */ /* 0x000fe400000e0e0b */
[----:B------:R-:W-:Y:S02]  /*1b80*/  IMAD.MOV.U32 R11, RZ, RZ, R8 ;  /* 0x000000ffff0b7224 */ /* 0x000fe400078e0008 */
[-C--:B------:R-:W-:Y:S02]  /*1b90*/  IMAD R17, R9, R15.reuse, RZ ;  /* 0x0000000f09117224 */ /* 0x080fe400078e02ff */
[----:B------:R-:W-:-:S04]  /*1ba0*/  IMAD.WIDE.U32 R10, P0, R8, R15, R10 ;  /* 0x0000000f080a7225 */ /* 0x000fc8000780000a */
[----:B------:R-:W-:-:S04]  /*1bb0*/  IMAD.HI.U32 R7, R9, R15, RZ ;  /* 0x0000000f09077227 */ /* 0x000fc800078e00ff */
[----:B------:R-:W-:-:S04]  /*1bc0*/  IMAD.HI.U32 R10, P1, R9, R13, R10 ;  /* 0x0000000d090a7227 */ /* 0x000fc8000782000a */
[----:B------:R-:W-:Y:S01]  /*1bd0*/  IMAD.X R7, R7, 0x1, R9, P0 ;  /* 0x0000000107077824 */ /* 0x000fe200000e0609 */
[----:B------:R-:W-:-:S04]  /*1be0*/  IADD3 R11, P2, PT, R17, R10, RZ ;  /* 0x0000000a110b7210 */ /* 0x000fc80007f5e0ff */
[----:B------:R-:W-:Y:S01]  /*1bf0*/  IADD3.X R7, PT, PT, RZ, RZ, R7, P2, P1 ;  /* 0x000000ffff077210 */ /* 0x000fe200017e2407 */
[----:B------:R-:W-:-:S03]  /*1c00*/  IMAD.WIDE.U32 R8, R11, UR4, RZ ;  /* 0x000000040b087c25 */ /* 0x000fc6000f8e00ff */
[----:B------:R-:W-:Y:S01]  /*1c10*/  IADD3 R13, P0, PT, RZ, -R8, RZ ;  /* 0x80000008ff0d7210 */ /* 0x000fe20007f1e0ff */
[----:B------:R-:W-:Y:S02]  /*1c20*/  IMAD R8, R7, UR4, R9 ;  /* 0x0000000407087c24 */ /* 0x000fe4000f8e0209 */
[----:B------:R-:W-:Y:S02]  /*1c30*/  IMAD.MOV.U32 R9, RZ, RZ, RZ ;  /* 0x000000ffff097224 */ /* 0x000fe400078e00ff */
[----:B------:R-:W-:-:S04]  /*1c40*/  IMAD.HI.U32 R10, R11, R13, RZ ;  /* 0x0000000d0b0a7227 */ /* 0x000fc800078e00ff */
[----:B------:R-:W-:-:S04]  /*1c50*/  IMAD.X R8, RZ, RZ, ~R8, P0 ;  /* 0x000000ffff087224 */ /* 0x000fc800000e0e08 */
[----:B------:R-:W-:-:S04]  /*1c60*/  IMAD.WIDE.U32 R10, P0, R11, R8, R10 ;  /* 0x000000080b0a7225 */ /* 0x000fc8000780000a */
[C---:B------:R-:W-:Y:S02]  /*1c70*/  IMAD R12, R7.reuse, R8, RZ ;  /* 0x00000008070c7224 */ /* 0x040fe400078e02ff */
[----:B------:R-:W-:-:S04]  /*1c80*/  IMAD.HI.U32 R11, P1, R7, R13, R10 ;  /* 0x0000000d070b7227 */ /* 0x000fc8000782000a */
[----:B------:R-:W-:Y:S01]  /*1c90*/  IMAD.HI.U32 R8, R7, R8, RZ ;  /* 0x0000000807087227 */ /* 0x000fe200078e00ff */
[----:B------:R-:W-:-:S03]  /*1ca0*/  IADD3 R11, P2, PT, R12, R11, RZ ;  /* 0x0000000b0c0b7210 */ /* 0x000fc60007f5e0ff */
[----:B------:R-:W-:Y:S02]  /*1cb0*/  IMAD.X R7, R8, 0x1, R7, P0 ;  /* 0x0000000108077824 */ /* 0x000fe400000e0607 */
[----:B------:R-:W-:-:S03]  /*1cc0*/  IMAD.HI.U32 R8, R11, R0, RZ ;  /* 0x000000000b087227 */ /* 0x000fc600078e00ff */
[----:B------:R-:W-:Y:S01]  /*1cd0*/  IADD3.X R7, PT, PT, RZ, RZ, R7, P2, P1 ;  /* 0x000000ffff077210 */ /* 0x000fe200017e2407 */
[----:B------:R-:W-:-:S04]  /*1ce0*/  IMAD.WIDE.U32 R8, R11, R3, R8 ;  /* 0x000000030b087225 */ /* 0x000fc800078e0008 */
[C---:B------:R-:W-:Y:S02]  /*1cf0*/  IMAD R11, R7.reuse, R3, RZ ;  /* 0x00000003070b7224 */ /* 0x040fe400078e02ff */
[----:B------:R-:W-:-:S04]  /*1d00*/  IMAD.HI.U32 R8, P0, R7, R0, R8 ;  /* 0x0000000007087227 */ /* 0x000fc80007800008 */
[----:B------:R-:W-:Y:S01]  /*1d10*/  IMAD.HI.U32 R7, R7, R3, RZ ;  /* 0x0000000307077227 */ /* 0x000fe200078e00ff */
[----:B------:R-:W-:-:S03]  /*1d20*/  IADD3 R10, P1, PT, R11, R8, RZ ;  /* 0x000000080b0a7210 */ /* 0x000fc60007f3e0ff */
[----:B------:R-:W-:Y:S02]  /*1d30*/  IMAD.X R7, RZ, RZ, R7, P0 ;  /* 0x000000ffff077224 */ /* 0x000fe400000e0607 */
[----:B------:R-:W-:-:S04]  /*1d40*/  IMAD.WIDE.U32 R8, R10, UR4, RZ ;  /* 0x000000040a087c25 */ /* 0x000fc8000f8e00ff */
[----:B------:R-:W-:Y:S01]  /*1d50*/  IMAD.X R7, RZ, RZ, R7, P1 ;  /* 0x000000ffff077224 */ /* 0x000fe200008e0607 */
[----:B------:R-:W-:-:S03]  /*1d60*/  IADD3 R11, P0, PT, -R8, R0, RZ ;  /* 0x00000000080b7210 */ /* 0x000fc60007f1e1ff */
[----:B------:R-:W-:Y:S01]  /*1d70*/  IMAD R12, R7, UR4, R9 ;  /* 0x00000004070c7c24 */ /* 0x000fe2000f8e0209 */
[----:B------:R-:W-:-:S03]  /*1d80*/  IADD3 R0, P1, PT, R11, -UR4, RZ ;  /* 0x800000040b007c10 */ /* 0x000fc6000ff3e0ff */
[----:B------:R-:W-:Y:S01]  /*1d90*/  IMAD.X R12, R3, 0x1, ~R12, P0 ;  /* 0x00000001030c7824 */ /* 0x000fe200000e0e0c */
[----:B------:R-:W-:Y:S02]  /*1da0*/  ISETP.GE.U32.AND P0, PT, R11, UR4, PT ;  /* 0x000000040b007c0c */ /* 0x000fe4000bf06070 */
[----:B------:R-:W-:Y:S02]  /*1db0*/  IADD3 R3, P2, PT, R10, 0x1, RZ ;  /* 0x000000010a037810 */ /* 0x000fe40007f5e0ff */
[C---:B------:R-:W-:Y:S02]  /*1dc0*/  ISETP.GE.U32.AND.EX P0, PT, R12.reuse, RZ, PT, P0 ;  /* 0x000000ff0c00720c */ /* 0x040fe40003f06100 */
[----:B------:R-:W-:Y:S01]  /*1dd0*/  IADD3.X R9, PT, PT, R12, -0x1, RZ, P1, !PT ;  /* 0xffffffff0c097810 */ /* 0x000fe20000ffe4ff */
[----:B------:R-:W-:Y:S01]  /*1de0*/  IMAD.X R8, RZ, RZ, R7, P2 ;  /* 0x000000ffff087224 */ /* 0x000fe200010e0607 */
[----:B------:R-:W-:Y:S02]  /*1df0*/  SEL R0, R0, R11, P0 ;  /* 0x0000000b00007207 */ /* 0x000fe40000000000 */
[----:B------:R-:W-:-:S02]  /*1e00*/  SEL R3, R3, R10, P0 ;  /* 0x0000000a03037207 */ /* 0x000fc40000000000 */
[----:B------:R-:W-:Y:S02]  /*1e10*/  SEL R9, R9, R12, P0 ;  /* 0x0000000c09097207 */ /* 0x000fe40000000000 */
[----:B------:R-:W-:Y:S02]  /*1e20*/  SEL R8, R8, R7, P0 ;  /* 0x0000000708087207 */ /* 0x000fe40000000000 */
[----:B------:R-:W-:Y:S02]  /*1e30*/  ISETP.GE.U32.AND P0, PT, R0, UR4, PT ;  /* 0x0000000400007c0c */ /* 0x000fe4000bf06070 */
[----:B------:R-:W-:Y:S02]  /*1e40*/  IADD3 R0, P2, PT, R3, 0x1, RZ ;  /* 0x0000000103007810 */ /* 0x000fe40007f5e0ff */
[----:B------:R-:W-:Y:S02]  /*1e50*/  ISETP.GE.U32.AND.EX P0, PT, R9, RZ, PT, P0 ;  /* 0x000000ff0900720c */ /* 0x000fe40003f06100 */
[----:B------:R-:W-:Y:S01]  /*1e60*/  ISETP.NE.U32.AND P1, PT, RZ, UR4, PT ;  /* 0x00000004ff007c0c */ /* 0x000fe2000bf25070 */
[----:B------:R-:W-:Y:S01]  /*1e70*/  IMAD.X R7, RZ, RZ, R8, P2 ;  /* 0x000000ffff077224 */ /* 0x000fe200010e0608 */
[----:B------:R-:W-:Y:S01]  /*1e80*/  SEL R0, R0, R3, P0 ;  /* 0x0000000300007207 */ /* 0x000fe20000000000 */
[----:B------:R-:W-:Y:S01]  /*1e90*/  IMAD.MOV.U32 R3, RZ, RZ, 0x0 ;  /* 0x00000000ff037424 */ /* 0x000fe200078e00ff */
[----:B------:R-:W-:-:S02]  /*1ea0*/  ISETP.NE.AND.EX P1, PT, RZ, RZ, PT, P1 ;  /* 0x000000ffff00720c */ /* 0x000fc40003f25310 */
[----:B------:R-:W-:Y:S02]  /*1eb0*/  SEL R7, R7, R8, P0 ;  /* 0x0000000807077207 */ /* 0x000fe40000000000 */
[----:B------:R-:W-:Y:S02]  /*1ec0*/  SEL R0, R0, 0xffffffff, P1 ;  /* 0xffffffff00007807 */ /* 0x000fe40000800000 */
[----:B------:R-:W-:Y:S01]  /*1ed0*/  SEL R7, R7, 0xffffffff, P1 ;  /* 0xffffffff07077807 */ /* 0x000fe20000800000 */
[----:B------:R-:W-:Y:S06]  /*1ee0*/  RET.REL.NODEC R2 `(_Z12kernel4test1PlS_S_S_PdS0_S_S_) ;  /* 0xffffffe002447950 */ /* 0x000fec0003c3ffff */
.L_x_23:
[----:B------:R-:W-:-:S00]  /*1ef0*/  BRA `(.L_x_23) ;  /* 0xfffffffc00fc7947 */ /* 0x000fc0000383ffff */
[----:B------:R-:W-:-:S00]  /*1f00*/  NOP ;  /* 0x0000000000007918 */ /* 0x000fc00000000000 */
[----:B------:R-:W-:-:S00]  /*1f10*/  NOP ;  /* 0x0000000000007918 */ /* 0x000fc00000000000 */
[----:B------:R-:W-:-:S00]  /*1f20*/  NOP ;  /* 0x0000000000007918 */ /* 0x000fc00000000000 */
[----:B------:R-:W-:-:S00]  /*1f30*/  NOP ;  /* 0x0000000000007918 */ /* 0x000fc00000000000 */
[----:B------:R-:W-:-:S00]  /*1f40*/  NOP ;  /* 0x0000000000007918 */ /* 0x000fc00000000000 */
[----:B------:R-:W-:-:S00]  /*1f50*/  NOP ;  /* 0x0000000000007918 */ /* 0x000fc00000000000 */
[----:B------:R-:W-:-:S00]  /*1f60*/  NOP ;  /* 0x0000000000007918 */ /* 0x000fc00000000000 */
[----:B------:R-:W-:-:S00]  /*1f70*/  NOP ;  /* 0x0000000000007918 */ /* 0x000fc00000000000 */
.L_x_179:


//--------------------- .text._Z11kernel4testPlS_S_S_PdS0_S_S_ --------------------------
	.section	.text._Z11kernel4testPlS_S_S_PdS0_S_S_,"ax",@progbits
	.align	128
        .global         _Z11kernel4testPlS_S_S_PdS0_S_S_
        .type           _Z11kernel4testPlS_S_S_PdS0_S_S_,@function
        .size           _Z11kernel4testPlS_S_S_PdS0_S_S_,(.L_x_180 - _Z11kernel4testPlS_S_S_PdS0_S_S_)
        .other          _Z11kernel4testPlS_S_S_PdS0_S_S_,@"STO_CUDA_ENTRY STV_DEFAULT"
_Z11kernel4testPlS_S_S_PdS0_S_S_:
.text._Z11kernel4testPlS_S_S_PdS0_S_S_:
[----:B------:R-:W-:Y:S08]  /*0000*/  LDC R1, c[0x0][0x37c] ;  /* 0x0000df00ff017b82 */ /* 0x000ff00000000800 */
[----:B------:R-:W0:Y:S01]  /*0010*/  LDC.64 R4, c[0x0][0x380] ;  /* 0x0000e000ff047b82 */ /* 0x000e220000000a00 */
[----:B------:R-:W0:Y:S02]  /*0020*/  LDCU.64 UR4, c[0x0][0x358] ;  /* 0x00006b00ff0477ac */ /* 0x000e240008000a00 */
[----:B0-----:R-:W2:Y:S05]  /*0030*/  LDG.E.64 R16, desc[UR4][R4.64] ;  /* 0x0000000404107981 */ /* 0x001eaa000c1e1b00 */
[----:B------:R-:W0:Y:S01]  /*0040*/  S2UR UR6, SR_CTAID.X ;  /* 0x00000000000679c3 */ /* 0x000e220000002500 */
[----:B------:R-:W0:Y:S07]  /*0050*/  S2R R0, SR_TID.X ;  /* 0x0000000000007919 */ /* 0x000e2e0000002100 */
[----:B------:R-:W0:Y:S01]  /*0060*/  LDC R3, c[0x0][0x360] ;  /* 0x0000d800ff037b82 */ /* 0x000e220000000800 */
[----:B------:R-:W1:Y:S01]  /*0070*/  LDCU UR7, c[0x0][0x370] ;  /* 0x00006e00ff0777ac */ /* 0x000e620008000800 */
[----:B0-----:R-:W-:-:S02]  /*0080*/  IMAD R7, R3, UR6, R0 ;  /* 0x0000000603077c24 */ /* 0x001fc4000f8e0200 */
[----:B-1----:R-:W-:-:S03]  /*0090*/  IMAD R3, R3, UR7, RZ ;  /* 0x0000000703037c24 */ /* 0x002fc6000f8e02ff */
[----:B--2---:R-:W-:-:S04]  /*00a0*/  ISETP.GT.U32.AND P0, PT, R16, R7, PT ;  /* 0x000000071000720c */ /* 0x004fc80003f04070 */
[----:B------:R-:W-:-:S13]  /*00b0*/  ISETP.GT.AND.EX P0, PT, R17, RZ, PT, P0 ;  /* 0x000000ff1100720c */ /* 0x000fda0003f04300 */
[----:B------:R-:W-:Y:S05]  /*00c0*/  @!P0 EXIT ;  /* 0x000000000000894d */ /* 0x000fea0003800000 */
[----:B------:R-:W0:Y:S01]  /*00d0*/  S2R R9, SR_TID.Y ;  /* 0x0000000000097919 */ /* 0x000e220000002200 */
[----:B------:R-:W0:Y:S01]  /*00e0*/  S2UR UR6, SR_CTAID.Y ;  /* 0x00000000000679c3 */ /* 0x000e220000002600 */
[----:B------:R-:W-:Y:S01]  /*00f0*/  IMAD.MOV.U32 R4, RZ, RZ, R7 ;  /* 0x000000ffff047224 */ /* 0x000fe200078e0007 */
[----:B------:R-:W1:Y:S01]  /*0100*/  LDCU.64 UR8, c[0x0][0x390] ;  /* 0x00007200ff0877ac */ /* 0x000e620008000a00 */
[----:B------:R-:W-:Y:S01]  /*0110*/  IMAD.MOV.U32 R5, RZ, RZ, RZ ;  /* 0x000000ffff057224 */ /* 0x000fe200078e00ff */
[----:B------:R-:W2:Y:S04]  /*0120*/  LDCU.64 UR10, c[0x0][0x3a8] ;  /* 0x00007500ff0a77ac */ /* 0x000ea80008000a00 */
[----:B------:R-:W0:Y:S01]  /*0130*/  LDC R0, c[0x0][0x364] ;  /* 0x0000d900ff007b82 */ /* 0x000e220000000800 */
[----:B------:R-:W3:Y:S01]  /*0140*/  LDCU UR7, c[0x0][0x374] ;  /* 0x00006e80ff0777ac */ /* 0x000ee20008000800 */
[----:B------:R-:W4:Y:S01]  /*0150*/  LDCU.64 UR12, c[0x0][0x3b0] ;  /* 0x00007600ff0c77ac */ /* 0x000f220008000a00 */
[----:B------:R-:W0:Y:S02]  /*0160*/  LDCU.64 UR14, c[0x0][0x3a0] ;  /* 0x00007400ff0e77ac */ /* 0x000e240008000a00 */
[----:B0-----:R-:W-:-:S02]  /*0170*/  IMAD R6, R0, UR6, R9 ;  /* 0x0000000600067c24 */ /* 0x001fc4000f8e0209 */
[----:B-1234-:R-:W-:-:S07]  /*0180*/  IMAD R7, R0, UR7, RZ ;  /* 0x0000000700077c24 */ /* 0x01efce000f8e02ff */
.L_x_30:
[----:B0-----:R-:W0:Y:S01]  /*0190*/  LDCU.64 UR6, c[0x0][0x3b8] ;  /* 0x00007700ff0677ac */ /* 0x001e220008000a00 */
[C---:B------:R-:W-:Y:S01]  /*01a0*/  IMAD.SHL.U32 R12, R4.reuse, 0x8, RZ ;  /* 0x00000008040c7824 */ /* 0x040fe200078e00ff */
[----:B------:R-:W-:-:S04]  /*01b0*/  SHF.L.U64.HI R0, R4, 0x3, R5 ;  /* 0x0000000304007819 */ /* 0x000fc80000010205 */
[----:B01----:R-:W-:-:S04]  /*01c0*/  IADD3 R8, P0, PT, R12, UR6, RZ ;  /* 0x000000060c087c10 */ /* 0x003fc8000ff1e0ff */
[----:B------:R-:W-:-:S06]  /*01d0*/  IADD3.X R9, PT, PT, R0, UR7, RZ, P0, !PT ;  /* 0x0000000700097c10 */ /* 0x000fcc00087fe4ff */
[----:B------:R-:W2:Y:S01]  /*01e0*/  LDG.E.64 R8, desc[UR4][R8.64] ;  /* 0x0000000408087981 */ /* 0x000ea2000c1e1b00 */
[----:B------:R-:W-:Y:S01]  /*01f0*/  BSSY.RECONVERGENT B0, `(.L_x_24) ;  /* 0x0000041000007945 */ /* 0x000fe20003800200 */
[----:B--2---:R-:W-:-:S04]  /*0200*/  ISETP.NE.U32.AND P0, PT, R8, RZ, PT ;  /* 0x000000ff0800720c */ /* 0x004fc80003f05070 */
[----:B------:R-:W-:-:S13]  /*0210*/  ISETP.NE.AND.EX P0, PT, R9, RZ, PT, P0 ;  /* 0x000000ff0900720c */ /* 0x000fda0003f05300 */
[----:B------:R-:W-:Y:S05]  /*0220*/  @P0 BRA `(.L_x_25) ;  /* 0x0000000000f40947 */ /* 0x000fea0003800000 */
[----:B------:R-:W0:Y:S02]  /*0230*/  LDCU.64 UR6, c[0x0][0x398] ;  /* 0x00007300ff0677ac */ /* 0x000e240008000a00 */
[----:B0-----:R-:W-:-:S04]  /*0240*/  IADD3 R12, P0, PT, R12, UR6, RZ ;  /* 0x000000060c0c7c10 */ /* 0x001fc8000ff1e0ff */
[----:B------:R-:W-:-:S05]  /*0250*/  IADD3.X R13, PT, PT, R0, UR7, RZ, P0, !PT ;  /* 0x00000007000d7c10 */ /* 0x000fca00087fe4ff */
[----:B------:R-:W2:Y:S04]  /*0260*/  LDG.E.64 R10, desc[UR4][R12.64+0x8] ;  /* 0x000008040c0a7981 */ /* 0x000ea8000c1e1b00 */
[----:B------:R-:W2:Y:S02]  /*0270*/  LDG.E.64 R14, desc[UR4][R12.64] ;  /* 0x000000040c0e7981 */ /* 0x000ea4000c1e1b00 */
[----:B--2---:R-:W-:-:S05]  /*0280*/  IADD3 R9, P0, PT, R10, -R14, RZ ;  /* 0x8000000e0a097210 */ /* 0x004fca0007f1e0ff */
[----:B------:R-:W-:Y:S01]  /*0290*/  IMAD.X R8, R11, 0x1, ~R15, P0 ;  /* 0x000000010b087824 */ /* 0x000fe200000e0e0f */
[----:B------:R-:W-:-:S04]  /*02a0*/  ISETP.GT.U32.AND P0, PT, R9, R6, PT ;  /* 0x000000060900720c */ /* 0x000fc80003f04070 */
[----:B------:R-:W-:-:S13]  /*02b0*/  ISETP.GT.AND.EX P0, PT, R8, RZ, PT, P0 ;  /* 0x000000ff0800720c */ /* 0x000fda0003f04300 */
[----:B------:R-:W-:Y:S05]  /*02c0*/  @!P0 BRA `(.L_x_25) ;  /* 0x0000000000cc8947 */ /* 0x000fea0003800000 */
[----:B------:R-:W-:Y:S01]  /*02d0*/  BSSY.RECONVERGENT B1, `(.L_x_26) ;  /* 0x0000030000017945 */ /* 0x000fe20003800200 */
[----:B------:R-:W-:Y:S02]  /*02e0*/  IMAD.MOV.U32 R10, RZ, RZ, R6 ;  /* 0x000000ffff0a7224 */ /* 0x000fe400078e0006 */
[----:B------:R-:W-:-:S07]  /*02f0*/  IMAD.MOV.U32 R11, RZ, RZ, RZ ;  /* 0x000000ffff0b7224 */ /* 0x000fce00078e00ff */
.L_x_29:
[----:B0-----:R-:W2:Y:S02]  /*0300*/  LDG.E.64 R14, desc[UR4][R12.64] ;  /* 0x000000040c0e7981 */ /* 0x001ea4000c1e1b00 */
        /* <DEDUP_REMOVED lines=16> */
[----:B------:R-:W-:Y:S01]  /*0410*/  IADD3 R10, P0, PT, R7, R10, RZ ;  /* 0x0000000a070a7210 */ /* 0x000fe20007f1e0ff */
[----:B------:R-:W-:Y:S04]  /*0420*/  BSSY.RECONVERGENT B2, `(.L_x_27) ;  /* 0x0000016000027945 */ /* 0x000fe80003800200 */
[----:B------:R-:W-:Y:S01]  /*0430*/  IMAD.X R11, RZ, RZ, R11, P0 ;  /* 0x000000ffff0b7224 */ /* 0x000fe200000e060b */
[----:B------:R-:W-:-:S04]  /*0440*/  ISETP.GE.U32.AND P0, PT, R10, R9, PT ;  /* 0x000000090a00720c */ /* 0x000fc80003f06070 */
[----:B------:R-:W-:Y:S01]  /*0450*/  ISETP.GE.AND.EX P0, PT, R11, R8, PT, P0 ;  /* 0x000000080b00720c */ /* 0x000fe20003f06300 */
        /* <DEDUP_REMOVED lines=15> */
[----:B------:R-:W-:Y:S05]  /*0550*/  CALL.REL.NOINC `($__internal_2_$__cuda_sm20_div_rn_f64_full) ;  /* 0x0000000000447944 */ /* 0x000fea0003c00000 */
[----:B------:R-:W-:Y:S02]  /*0560*/  IMAD.MOV.U32 R14, RZ, RZ, R22 ;  /* 0x000000ffff0e7224 */ /* 0x000fe400078e0016 */
[----:B------:R-:W-:-:S07]  /*0570*/  IMAD.MOV.U32 R15, RZ, RZ, R23 ;  /* 0x000000ffff0f7224 */ /* 0x000fce00078e0017 */
.L_x_28:
[----:B------:R-:W-:Y:S05]  /*0580*/  BSYNC.RECONVERGENT B2 ;  /* 0x0000000000027941 */ /* 0x000fea0003800200 */
.L_x_27:
[----:B------:R-:W-:-:S04]  /*0590*/  IADD3 R28, P1, PT, R28, UR14, RZ ;  /* 0x0000000e1c1c7c10 */ /* 0x000fc8000ff3e0ff */
[----:B------:R-:W-:-:S05]  /*05a0*/  IADD3.X R29, PT, PT, R29, UR15, RZ, P1, !PT ;  /* 0x0000000f1d1d7c10 */ /* 0x000fca0008ffe4ff */
[----:B------:R0:W-:Y:S01]  /*05b0*/  STG.E.64 desc[UR4][R28.64], R14 ;  /* 0x0000000e1c007986 */ /* 0x0001e2000c101b04 */
[----:B------:R-:W-:Y:S05]  /*05c0*/  @!P0 BRA `(.L_x_29) ;  /* 0xfffffffc004c8947 */ /* 0x000fea000383ffff */
[----:B------:R-:W-:Y:S05]  /*05d0*/  BSYNC.RECONVERGENT B1 ;  /* 0x0000000000017941 */ /* 0x000fea0003800200 */
.L_x_26:
[----:B------:R-:W1:Y:S02]  /*05e0*/  LDC.64 R8, c[0x0][0x380] ;  /* 0x0000e000ff087b82 */ /* 0x000e640000000a00 */
[----:B-1----:R1:W5:Y:S02]  /*05f0*/  LDG.E.64 R16, desc[UR4][R8.64] ;  /* 0x0000000408107981 */ /* 0x002364000c1e1b00 */
.L_x_25:
[----:B------:R-:W-:Y:S05]  /*0600*/  BSYNC.RECONVERGENT B0 ;  /* 0x0000000000007941 */ /* 0x000fea0003800200 */
.L_x_24:
[----:B------:R-:W-:-:S05]  /*0610*/  IADD3 R4, P0, PT, R3, R4, RZ ;  /* 0x0000000403047210 */ /* 0x000fca0007f1e0ff */
[----:B------:R-:W-:Y:S01]  /*0620*/  IMAD.X R5, RZ, RZ, R5, P0 ;  /* 0x000000ffff057224 */ /* 0x000fe200000e0605 */
[----:B-----5:R-:W-:-:S04]  /*0630*/  ISETP.GE.U32.AND P0, PT, R4, R16, PT ;  /* 0x000000100400720c */ /* 0x020fc80003f06070 */
[----:B------:R-:W-:-:S13]  /*0640*/  ISETP.GE.AND.EX P0, PT, R5, R17, PT, P0 ;  /* 0x000000110500720c */ /* 0x000fda0003f06300 */
[----:B------:R-:W-:Y:S05]  /*0650*/  @!P0 BRA `(.L_x_30) ;  /* 0xfffffff800cc8947 */ /* 0x000fea000383ffff */
[----:B------:R-:W-:Y:S05]  /*0660*/  EXIT ;  /* 0x000000000000794d */ /* 0x000fea0003800000 */
        .weak           $__internal_2_$__cuda_sm20_div_rn_f64_full
        .type           $__internal_2_$__cuda_sm20_div_rn_f64_full,@function
        .size           $__internal_2_$__cuda_sm20_div_rn_f64_full,(.L_x_180 - $__internal_2_$__cuda_sm20_div_rn_f64_full)
$__internal_2_$__cuda_sm20_div_rn_f64_full:
[C---:B------:R-:W-:Y:S01]  /*0670*/  FSETP.GEU.AND P1, PT, |R17|.reuse, 1.469367938527859385e-39, PT ;  /* 0x001000001100780b */ /* 0x040fe20003f2e200 */
[----:B------:R-:W-:Y:S01]  /*0680*/  IMAD.MOV.U32 R20, RZ, RZ, 0x1 ;  /* 0x00000001ff147424 */ /* 0x000fe200078e00ff */
[----:B------:R-:W-:Y:S01]  /*0690*/  LOP3.LUT R14, R17, 0x800fffff, RZ, 0xc0, !PT ;  /* 0x800fffff110e7812 */ /* 0x000fe200078ec0ff */
[----:B------:R-:W-:Y:S01]  /*06a0*/  IMAD.MOV.U32 R0, RZ, RZ, 0x1ca00000 ;  /* 0x1ca00000ff007424 */ /* 0x000fe200078e00ff */
[C---:B------:R-:W-:Y:S01]  /*06b0*/  FSETP.GEU.AND P3, PT, |R19|.reuse, 1.469367938527859385e-39, PT ;  /* 0x001000001300780b */ /* 0x040fe20003f6e200 */
[----:B------:R-:W-:Y:S01]  /*06c0*/  BSSY.RECONVERGENT B3, `(.L_x_31) ;  /* 0x0000052000037945 */ /* 0x000fe20003800200 */
[----:B------:R-:W-:Y:S01]  /*06d0*/  LOP3.LUT R15, R14, 0x3ff00000, RZ, 0xfc, !PT ;  /* 0x3ff000000e0f7812 */ /* 0x000fe200078efcff */
[----:B------:R-:W-:Y:S01]  /*06e0*/  IMAD.MOV.U32 R14, RZ, RZ, R16 ;  /* 0x000000ffff0e7224 */ /* 0x000fe200078e0010 */
[----:B------:R-:W-:Y:S02]  /*06f0*/  LOP3.LUT R30, R19, 0x7ff00000, RZ, 0xc0, !PT ;  /* 0x7ff00000131e7812 */ /* 0x000fe400078ec0ff */
[----:B------:R-:W-:-:S03]  /*0700*/  LOP3.LUT R31, R17, 0x7ff00000, RZ, 0xc0, !PT ;  /* 0x7ff00000111f7812 */ /* 0x000fc600078ec0ff */
[----:B------:R-:W-:Y:S01]  /*0710*/  @!P1 DMUL R14, R16, 8.98846567431157953865e+307 ;  /* 0x7fe00000100e9828 */ /* 0x000fe20000000000 */
[C---:B------:R-:W-:Y:S01]  /*0720*/  ISETP.GE.U32.AND P2, PT, R30.reuse, R31, PT ;  /* 0x0000001f1e00720c */ /* 0x040fe20003f46070 */
[----:B------:R-:W-:Y:S02]  /*0730*/  IMAD.MOV.U32 R32, RZ, RZ, R30 ;  /* 0x000000ffff207224 */ /* 0x000fe400078e001e */
[----:B------:R-:W-:Y:S02]  /*0740*/  @!P3 LOP3.LUT R25, R17, 0x7ff00000, RZ, 0xc0, !PT ;  /* 0x7ff000001119b812 */ /* 0x000fe400078ec0ff */
[----:B------:R-:W0:Y:S02]  /*0750*/  MUFU.RCP64H R21, R15 ;  /* 0x0000000f00157308 */ /* 0x000e240000001800 */
[----:B------:R-:W-:Y:S02]  /*0760*/  @!P3 ISETP.GE.U32.AND P4, PT, R30, R25, PT ;  /* 0x000000191e00b20c */ /* 0x000fe40003f86070 */
[----:B------:R-:W-:-:S02]  /*0770*/  @!P1 LOP3.LUT R31, R15, 0x7ff00000, RZ, 0xc0, !PT ;  /* 0x7ff000000f1f9812 */ /* 0x000fc400078ec0ff */
[----:B------:R-:W-:-:S04]  /*0780*/  @!P3 SEL R25, R0, 0x63400000, !P4 ;  /* 0x634000000019b807 */ /* 0x000fc80006000000 */
[----:B------:R-:W-:-:S04]  /*0790*/  @!P3 LOP3.LUT R26, R25, 0x80000000, R19, 0xf8, !PT ;  /* 0x80000000191ab812 */ /* 0x000fc800078ef813 */
[----:B------:R-:W-:Y:S01]  /*07a0*/  @!P3 LOP3.LUT R27, R26, 0x100000, RZ, 0xfc, !PT ;  /* 0x001000001a1bb812 */ /* 0x000fe200078efcff */
[----:B------:R-:W-:Y:S01]  /*07b0*/  @!P3 IMAD.MOV.U32 R26, RZ, RZ, RZ ;  /* 0x000000ffff1ab224 */ /* 0x000fe200078e00ff */
[----:B0-----:R-:W-:-:S08]  /*07c0*/  DFMA R22, R20, -R14, 1 ;  /* 0x3ff000001416742b */ /* 0x001fd0000000080e */
[----:B------:R-:W-:-:S08]  /*07d0*/  DFMA R22, R22, R22, R22 ;  /* 0x000000161616722b */ /* 0x000fd00000000016 */
[----:B------:R-:W-:Y:S01]  /*07e0*/  DFMA R22, R20, R22, R20 ;  /* 0x000000161416722b */ /* 0x000fe20000000014 */
[----:B------:R-:W-:Y:S01]  /*07f0*/  SEL R21, R0, 0x63400000, !P2 ;  /* 0x6340000000157807 */ /* 0x000fe20005000000 */
[----:B------:R-:W-:-:S03]  /*0800*/  IMAD.MOV.U32 R20, RZ, RZ, R18 ;  /* 0x000000ffff147224 */ /* 0x000fc600078e0012 */
[----:B------:R-:W-:-:S03]  /*0810*/  LOP3.LUT R21, R21, 0x800fffff, R19, 0xf8, !PT ;  /* 0x800fffff15157812 */ /* 0x000fc600078ef813 */
[----:B------:R-:W-:-:S03]  /*0820*/  DFMA R24, R22, -R14, 1 ;  /* 0x3ff000001618742b */ /* 0x000fc6000000080e */
[----:B------:R-:W-:-:S05]  /*0830*/  @!P3 DFMA R20, R20, 2, -R26 ;  /* 0x400000001414b82b */ /* 0x000fca000000081a */
[----:B------:R-:W-:-:S05]  /*0840*/  DFMA R24, R22, R24, R22 ;  /* 0x000000181618722b */ /* 0x000fca0000000016 */
[----:B------:R-:W-:-:S03]  /*0850*/  @!P3 LOP3.LUT R32, R21, 0x7ff00000, RZ, 0xc0, !PT ;  /* 0x7ff000001520b812 */ /* 0x000fc600078ec0ff */
[----:B------:R-:W-:Y:S02]  /*0860*/  DMUL R22, R24, R20 ;  /* 0x0000001418167228 */ /* 0x000fe40000000000 */
[----:B------:R-:W-:-:S05]  /*0870*/  VIADD R33, R32, 0xffffffff ;  /* 0xffffffff20217836 */ /* 0x000fca0000000000 */
[----:B------:R-:W-:Y:S01]  /*0880*/  ISETP.GT.U32.AND P1, PT, R33, 0x7feffffe, PT ;  /* 0x7feffffe2100780c */ /* 0x000fe20003f24070 */
[----:B------:R-:W-:Y:S01]  /*0890*/  VIADD R33, R31, 0xffffffff ;  /* 0xffffffff1f217836 */ /* 0x000fe20000000000 */
[----:B------:R-:W-:-:S04]  /*08a0*/  DFMA R26, R22, -R14, R20 ;  /* 0x8000000e161a722b */ /* 0x000fc80000000014 */
[----:B------:R-:W-:-:S04]  /*08b0*/  ISETP.GT.U32.OR P1, PT, R33, 0x7feffffe, P1 ;  /* 0x7feffffe2100780c */ /* 0x000fc80000f24470 */
[----:B------:R-:W-:-:S09]  /*08c0*/  DFMA R26, R24, R26, R22 ;  /* 0x0000001a181a722b */ /* 0x000fd20000000016 */
        /* <DEDUP_REMOVED lines=19> */
[----:B------:R-:W-:Y:S01]  /*0a00*/  DMUL.RP R18, R26, R18 ;  /* 0x000000121a127228 */ /* 0x000fe20000008000 */
[----:B------:R-:W-:-:S06]  /*0a10*/  IMAD.MOV.U32 R14, RZ, RZ, RZ ;  /* 0x000000ffff0e7224 */ /* 0x000fcc00078e00ff */
[----:B------:R-:W-:-:S03]  /*0a20*/  DFMA R14, R22, -R14, R26 ;  /* 0x8000000e160e722b */ /* 0x000fc6000000001a */
[----:B------:R-:W-:-:S03]  /*0a30*/  LOP3.LUT R17, R19, R17, RZ, 0x3c, !PT ;  /* 0x0000001113117212 */ /* 0x000fc600078e3cff */
[----:B------:R-:W-:-:S04]  /*0a40*/  IADD3 R14, PT, PT, -R0, -0x43300000, RZ ;  /* 0xbcd00000000e7810 */ /* 0x000fc80007ffe1ff */
[----:B------:R-:W-:-:S04]  /*0a50*/  FSETP.NEU.AND P1, PT, |R15|, R14, PT ;  /* 0x0000000e0f00720b */ /* 0x000fc80003f2d200 */
[----:B------:R-:W-:Y:S02]  /*0a60*/  FSEL R22, R18, R22, !P1 ;  /* 0x0000001612167208 */ /* 0x000fe40004800000 */
[----:B------:R-:W-:Y:S01]  /*0a70*/  FSEL R23, R17, R23, !P1 ;  /* 0x0000001711177208 */ /* 0x000fe20004800000 */
[----:B------:R-:W-:Y:S06]  /*0a80*/  BRA `(.L_x_33) ;  /* 0x0000000000547947 */ /* 0x000fec0003800000 */
.L_x_32:
        /* <DEDUP_REMOVED lines=16> */
.L_x_35:
[----:B------:R-:W-:Y:S01]  /*0b90*/  LOP3.LUT R23, R17, 0x80000, RZ, 0xfc, !PT ;  /* 0x0008000011177812 */ /* 0x000fe200078efcff */
[----:B------:R-:W-:Y:S01]  /*0ba0*/  IMAD.MOV.U32 R22, RZ, RZ, R16 ;  /* 0x000000ffff167224 */ /* 0x000fe200078e0010 */
[----:B------:R-:W-:Y:S06]  /*0bb0*/  BRA `(.L_x_33) ;  /* 0x0000000000087947 */ /* 0x000fec0003800000 */
.L_x_34:
[----:B------:R-:W-:Y:S01]  /*0bc0*/  LOP3.LUT R23, R19, 0x80000, RZ, 0xfc, !PT ;  /* 0x0008000013177812 */ /* 0x000fe200078efcff */
[----:B------:R-:W-:-:S07]  /*0bd0*/  IMAD.MOV.U32 R22, RZ, RZ, R18 ;  /* 0x000000ffff167224 */ /* 0x000fce00078e0012 */
.L_x_33:
[----:B------:R-:W-:Y:S05]  /*0be0*/  BSYNC.RECONVERGENT B3 ;  /* 0x0000000000037941 */ /* 0x000fea0003800200 */
.L_x_31:
[----:B------:R-:W-:Y:S02]  /*0bf0*/  IMAD.MOV.U32 R14, RZ, RZ, R2 ;  /* 0x000000ffff0e7224 */ /* 0x000fe400078e0002 */
[----:B------:R-:W-:-:S04]  /*0c00*/  IMAD.MOV.U32 R15, RZ, RZ, 0x0 ;  /* 0x00000000ff0f7424 */ /* 0x000fc800078e00ff */
[----:B------:R-:W-:Y:S05]  /*0c10*/  RET.REL.NODEC R14 `(_Z11kernel4testPlS_S_S_PdS0_S_S_) ;  /* 0xfffffff00ef87950 */ /* 0x000fea0003c3ffff */
.L_x_36:
        /* <DEDUP_REMOVED lines=14> */
.L_x_180:


//--------------------- .text._Z12kernel3test1PlS_S_S_PdS0_S_ --------------------------
	.section	.text._Z12kernel3test1PlS_S_S_PdS0_S_,"ax",@progbits
	.align	128
        .global         _Z12kernel3test1PlS_S_S_PdS0_S_
        .type           _Z12kernel3test1PlS_S_S_PdS0_S_,@function
        .size           _Z12kernel3test1PlS_S_S_PdS0_S_,(.L_x_182 - _Z12kernel3test1PlS_S_S_PdS0_S_)
        .other          _Z12kernel3test1PlS_S_S_PdS0_S_,@"STO_CUDA_ENTRY STV_DEFAULT"
_Z12kernel3test1PlS_S_S_PdS0_S_:
.text._Z12kernel3test1PlS_S_S_PdS0_S_:
[----:B------:R-:W-:Y:S08]  /*0000*/  LDC R1, c[0x0][0x37c] ;  /* 0x0000df00ff017b82 */ /* 0x000ff00000000800 */
[----:B------:R-:W0:Y:S01]  /*0010*/  LDC.64 R2, c[0x0][0x380] ;  /* 0x0000e000ff027b82 */ /* 0x000e220000000a00 */
[----:B------:R-:W0:Y:S01]  /*0020*/  LDCU.64 UR12, c[0x0][0x358] ;  /* 0x00006b00ff0c77ac */ /* 0x000e220008000a00 */
[----:B------:R-:W1:Y:S01]  /*0030*/  LDCU.64 UR6, c[0x0][0x398] ;  /* 0x00007300ff0677ac */ /* 0x000e620008000a00 */
[----:B0-----:R-:W2:Y:S02]  /*0040*/  LDG.E.64 R2, desc[UR12][R2.64] ;  /* 0x0000000c02027981 */ /* 0x001ea4000c1e1b00 */
[----:B--2---:R-:W-:-:S02]  /*0050*/  R2UR UR4, R2 ;  /* 0x00000000020472ca */ /* 0x004fc400000e0000 */
[----:B------:R-:W-:-:S11]  /*0060*/  R2UR UR5, R3 ;  /* 0x00000000030572ca */ /* 0x000fd600000e0000 */
[----:B-1----:R-:W-:-:S04]  /*0070*/  ULEA UR6, UP0, UR4, UR6, 0x3 ;  /* 0x0000000604067291 */ /* 0x002fc8000f8018ff */
[----:B------:R-:W-:Y:S02]  /*0080*/  ULEA.HI.X UR7, UR4, UR7, UR5, 0x3, UP0 ;  /* 0x0000000704077291 */ /* 0x000fe400080f1c05 */
        /* <DEDUP_REMOVED lines=10> */
[----:B--2---:R-:W-:Y:S01]  /*0130*/  R2UR UR4, R4 ;  /* 0x00000000040472ca */ /* 0x004fe200000e0000 */
[----:B-1----:R-:W-:Y:S01]  /*0140*/  IMAD R4, R3, UR11, R0 ;  /* 0x0000000b03047c24 */ /* 0x002fe2000f8e0200 */
[----:B------:R-:W-:-:S02]  /*0150*/  R2UR UR5, R5 ;  /* 0x00000000050572ca */ /* 0x000fc400000e0000 */
[----:B---3--:R-:W-:Y:S02]  /*0160*/  R2UR UR8, R6 ;  /* 0x00000000060872ca */ /* 0x008fe400000e0000 */
        /* <DEDUP_REMOVED lines=45> */
.L_x_38:
[----:B------:R-:W-:-:S07]  /*0440*/  MOV R2, 0x460 ;  /* 0x0000046000027802 */ /* 0x000fce0000000f00 */
[----:B------:R-:W-:Y:S05]  /*0450*/  CALL.REL.NOINC `($__internal_4_$__cuda_sm20_div_u64) ;  /* 0x0000001400747944 */ /* 0x000fea0003c00000 */
[----:B------:R-:W-:Y:S02]  /*0460*/  IMAD.MOV.U32 R2, RZ, RZ, R0 ;  /* 0x000000ffff027224 */ /* 0x000fe400078e0000 */
[----:B------:R-:W-:-:S07]  /*0470*/  IMAD.MOV.U32 R3, RZ, RZ, R7 ;  /* 0x000000ffff037224 */ /* 0x000fce00078e0007 */
.L_x_39:
[----:B------:R-:W-:Y:S05]  /*0480*/  BSYNC.RECONVERGENT B0 ;  /* 0x0000000000007941 */ /* 0x000fea0003800200 */
.L_x_37:
        /* <DEDUP_REMOVED lines=15> */
.L_x_44:
        /* <DEDUP_REMOVED lines=39> */
[----:B---3--:R-:W-:Y:S05]  /*07f0*/  CALL.REL.NOINC `($__internal_3_$__cuda_sm20_div_rn_f64_full) ;  /* 0x0000000c00207944 */ /* 0x008fea0003c00000 */
[----:B------:R-:W-:Y:S02]  /*0800*/  IMAD.MOV.U32 R2, RZ, RZ, R24 ;  /* 0x000000ffff027224 */ /* 0x000fe400078e0018 */
[----:B------:R-:W-:-:S07]  /*0810*/  IMAD.MOV.U32 R3, RZ, RZ, R25 ;  /* 0x000000ffff037224 */ /* 0x000fce00078e0019 */
.L_x_43:
[----:B---3--:R-:W-:Y:S05]  /*0820*/  BSYNC.RECONVERGENT B1 ;  /* 0x0000000000017941 */ /* 0x008fea0003800200 */
.L_x_42:
[----:B------:R-:W-:-:S04]  /*0830*/  IADD3 R20, P1, PT, R20, UR20, RZ ;  /* 0x0000001414147c10 */ /* 0x000fc8000ff3e0ff */
[----:B------:R-:W-:Y:S02]  /*0840*/  IADD3.X R21, PT, PT, R21, UR21, RZ, P1, !PT ;  /* 0x0000001515157c10 */ /* 0x000fe40008ffe4ff */
[----:B------:R-:W-:-:S03]  /*0850*/  IADD3 R4, P1, PT, R4, UR4, RZ ;  /* 0x0000000404047c10 */ /* 0x000fc6000ff3e0ff */
[----:B------:R0:W-:Y:S02]  /*0860*/  STG.E.64 desc[UR12][R20.64], R2 ;  /* 0x0000000214007986 */ /* 0x0001e4000c101b0c */
[----:B------:R-:W-:Y:S01]  /*0870*/  IMAD.X R5, RZ, RZ, R5, P1 ;  /* 0x000000ffff057224 */ /* 0x000fe200008e0605 */
[----:B------:R-:W-:Y:S07]  /*0880*/  @P0 BRA `(.L_x_44) ;  /* 0xfffffffc003c0947 */ /* 0x000fee000383ffff */
.L_x_41:
[----:B--23--:R-:W-:Y:S05]  /*0890*/  BSYNC.RECONVERGENT B0 ;  /* 0x0000000000007941 */ /* 0x00cfea0003800200 */
.L_x_40:
        /* <DEDUP_REMOVED lines=9> */
.L_x_54:
        /* <DEDUP_REMOVED lines=35> */
[----:B------:R-:W-:Y:S05]  /*0b60*/  CALL.REL.NOINC `($__internal_3_$__cuda_sm20_div_rn_f64_full) ;  /* 0x0000000800447944 */ /* 0x000fea0003c00000 */
[----:B------:R-:W-:Y:S02]  /*0b70*/  IMAD.MOV.U32 R2, RZ, RZ, R24 ;  /* 0x000000ffff027224 */ /* 0x000fe400078e0018 */
[----:B------:R-:W-:-:S07]  /*0b80*/  IMAD.MOV.U32 R3, RZ, RZ, R25 ;  /* 0x000000ffff037224 */ /* 0x000fce00078e0019 */
.L_x_47:
[----:B------:R-:W-:Y:S05]  /*0b90*/  BSYNC.RECONVERGENT B1 ;  /* 0x0000000000017941 */ /* 0x000fea0003800200 */
.L_x_46:
        /* <DEDUP_REMOVED lines=43> */
.L_x_49:
[----:B------:R-:W-:Y:S05]  /*0e50*/  BSYNC.RECONVERGENT B1 ;  /* 0x0000000000017941 */ /* 0x000fea0003800200 */
.L_x_48:
        /* <DEDUP_REMOVED lines=43> */
.L_x_51:
[----:B------:R-:W-:Y:S05]  /*1110*/  BSYNC.RECONVERGENT B1 ;  /* 0x0000000000017941 */ /* 0x000fea0003800200 */
.L_x_50:
        /* <DEDUP_REMOVED lines=43> */
.L_x_53:
[----:B------:R-:W-:Y:S05]  /*13d0*/  BSYNC.RECONVERGENT B1 ;  /* 0x0000000000017941 */ /* 0x000fea0003800200 */
.L_x_52:
        /* <DEDUP_REMOVED lines=9> */
.L_x_45:
[----:B------:R-:W-:Y:S05]  /*1470*/  EXIT ;  /* 0x000000000000794d */ /* 0x000fea0003800000 */
        .weak           $__internal_3_$__cuda_sm20_div_rn_f64_full
        .type           $__internal_3_$__cuda_sm20_div_rn_f64_full,@function
        .size           $__internal_3_$__cuda_sm20_div_rn_f64_full,($__internal_4_$__cuda_sm20_div_u64 - $__internal_3_$__cuda_sm20_div_rn_f64_full)
$__internal_3_$__cuda_sm20_div_rn_f64_full:
        /* <DEDUP_REMOVED lines=66> */
.L_x_56:
        /* <DEDUP_REMOVED lines=16> */
.L_x_59:
[----:B------:R-:W-:Y:S01]  /*19a0*/  LOP3.LUT R25, R15, 0x80000, RZ, 0xfc, !PT ;  /* 0x000800000f197812 */ /* 0x000fe200078efcff */
[----:B------:R-:W-:Y:S01]  /*19b0*/  IMAD.MOV.U32 R24, RZ, RZ, R14 ;  /* 0x000000ffff187224 */ /* 0x000fe200078e000e */
[----:B------:R-:W-:Y:S06]  /*19c0*/  BRA `(.L_x_57) ;  /* 0x0000000000087947 */ /* 0x000fec0003800000 */
.L_x_58:
[----:B------:R-:W-:Y:S01]  /*19d0*/  LOP3.LUT R25, R17, 0x80000, RZ, 0xfc, !PT ;  /* 0x0008000011197812 */ /* 0x000fe200078efcff */
[----:B------:R-:W-:-:S07]  /*19e0*/  IMAD.MOV.U32 R24, RZ, RZ, R16 ;  /* 0x000000ffff187224 */ /* 0x000fce00078e0010 */
.L_x_57:
[----:B------:R-:W-:Y:S05]  /*19f0*/  BSYNC.RECONVERGENT B2 ;  /* 0x0000000000027941 */ /* 0x000fea0003800200 */
.L_x_55:
[----:B------:R-:W-:Y:S02]  /*1a00*/  IMAD.MOV.U32 R2, RZ, RZ, R0 ;  /* 0x000000ffff027224 */ /* 0x000fe400078e0000 */
[----:B------:R-:W-:-:S04]  /*1a10*/  IMAD.MOV.U32 R3, RZ, RZ, 0x0 ;  /* 0x00000000ff037424 */ /* 0x000fc800078e00ff */
[----:B------:R-:W-:Y:S05]  /*1a20*/  RET.REL.NODEC R2 `(_Z12kernel3test1PlS_S_S_PdS0_S_) ;  /* 0xffffffe402747950 */ /* 0x000fea0003c3ffff */
        .weak           $__internal_4_$__cuda_sm20_div_u64
        .type           $__internal_4_$__cuda_sm20_div_u64,@function
        .size           $__internal_4_$__cuda_sm20_div_u64,(.L_x_182 - $__internal_4_$__cuda_sm20_div_u64)
$__internal_4_$__cuda_sm20_div_u64:
        /* <DEDUP_REMOVED lines=64> */
[----:B------:R-:W-:Y:S06]  /*1e30*/  RET.REL.NODEC R2 `(_Z12kernel3test1PlS_S_S_PdS0_S_) ;  /* 0xffffffe002707950 */ /* 0x000fec0003c3ffff */
.L_x_60:
        /* <DEDUP_REMOVED lines=12> */
.L_x_182:


//--------------------- .text._Z11kernel3testPlS_S_S_PdS0_S_ --------------------------
	.section	.text._Z11kernel3testPlS_S_S_PdS0_S_,"ax",@progbits
	.align	128
        .global         _Z11kernel3testPlS_S_S_PdS0_S_
        .type           _Z11kernel3testPlS_S_S_PdS0_S_,@function
        .size           _Z11kernel3testPlS_S_S_PdS0_S_,(.L_x_183 - _Z11kernel3testPlS_S_S_PdS0_S_)
        .other          _Z11kernel3testPlS_S_S_PdS0_S_,@"STO_CUDA_ENTRY STV_DEFAULT"
_Z11kernel3testPlS_S_S_PdS0_S_:
.text._Z11kernel3testPlS_S_S_PdS0_S_:
        /* <DEDUP_REMOVED lines=25> */
.L_x_67:
[----:B0-----:R-:W0:Y:S02]  /*0190*/  LDCU.64 UR6, c[0x0][0x398] ;  /* 0x00007300ff0677ac */ /* 0x001e240008000a00 */
[----:B0-----:R-:W-:-:S04]  /*01a0*/  LEA R12, P0, R4, UR6, 0x3 ;  /* 0x00000006040c7c11 */ /* 0x001fc8000f8018ff */
[----:B------:R-:W-:-:S05]  /*01b0*/  LEA.HI.X R13, R4, UR7, R5, 0x3, P0 ;  /* 0x00000007040d7c11 */ /* 0x000fca00080f1c05 */
[----:B------:R-:W2:Y:S04]  /*01c0*/  LDG.E.64 R10, desc[UR4][R12.64+0x8] ;  /* 0x000008040c0a7981 */ /* 0x000ea8000c1e1b00 */
[----:B------:R-:W2:Y:S01]  /*01d0*/  LDG.E.64 R14, desc[UR4][R12.64] ;  /* 0x000000040c0e7981 */ /* 0x000ea2000c1e1b00 */
[----:B------:R-:W-:Y:S01]  /*01e0*/  BSSY.RECONVERGENT B0, `(.L_x_61) ;  /* 0x0000039000007945 */ /* 0x000fe20003800200 */
[----:B-12---:R-:W-:-:S05]  /*01f0*/  IADD3 R9, P0, PT, R10, -R14, RZ ;  /* 0x8000000e0a097210 */ /* 0x006fca0007f1e0ff */
[----:B------:R-:W-:Y:S01]  /*0200*/  IMAD.X R8, R11, 0x1, ~R15, P0 ;  /* 0x000000010b087824 */ /* 0x000fe200000e0e0f */
[----:B------:R-:W-:-:S04]  /*0210*/  ISETP.GT.U32.AND P0, PT, R9, R6, PT ;  /* 0x000000060900720c */ /* 0x000fc80003f04070 */
[----:B------:R-:W-:-:S13]  /*0220*/  ISETP.GT.AND.EX P0, PT, R8, RZ, PT, P0 ;  /* 0x000000ff0800720c */ /* 0x000fda0003f04300 */
[----:B------:R-:W-:Y:S05]  /*0230*/  @!P0 BRA `(.L_x_62) ;  /* 0x0000000000cc8947 */ /* 0x000fea0003800000 */
[----:B------:R-:W-:Y:S01]  /*0240*/  BSSY.RECONVERGENT B1, `(.L_x_63) ;  /* 0x0000030000017945 */ /* 0x000fe20003800200 */
[----:B------:R-:W-:Y:S02]  /*0250*/  IMAD.MOV.U32 R10, RZ, RZ, R6 ;  /* 0x000000ffff0a7224 */ /* 0x000fe400078e0006 */
[----:B------:R-:W-:-:S07]  /*0260*/  IMAD.MOV.U32 R11, RZ, RZ, RZ ;  /* 0x000000ffff0b7224 */ /* 0x000fce00078e00ff */
.L_x_66:
        /* <DEDUP_REMOVED lines=37> */
[----:B------:R-:W-:Y:S05]  /*04c0*/  CALL.REL.NOINC `($__internal_5_$__cuda_sm20_div_rn_f64_full) ;  /* 0x0000000000447944 */ /* 0x000fea0003c00000 */
[----:B------:R-:W-:Y:S02]  /*04d0*/  IMAD.MOV.U32 R14, RZ, RZ, R22 ;  /* 0x000000ffff0e7224 */ /* 0x000fe400078e0016 */
[----:B------:R-:W-:-:S07]  /*04e0*/  IMAD.MOV.U32 R15, RZ, RZ, R23 ;  /* 0x000000ffff0f7224 */ /* 0x000fce00078e0017 */
.L_x_65:
[----:B------:R-:W-:Y:S05]  /*04f0*/  BSYNC.RECONVERGENT B2 ;  /* 0x0000000000027941 */ /* 0x000fea0003800200 */
.L_x_64:
[----:B------:R-:W-:-:S04]  /*0500*/  IADD3 R28, P1, PT, R28, UR14, RZ ;  /* 0x0000000e1c1c7c10 */ /* 0x000fc8000ff3e0ff */
[----:B------:R-:W-:-:S05]  /*0510*/  IADD3.X R29, PT, PT, R29, UR15, RZ, P1, !PT ;  /* 0x0000000f1d1d7c10 */ /* 0x000fca0008ffe4ff */
[----:B------:R0:W-:Y:S01]  /*0520*/  STG.E.64 desc[UR4][R28.64], R14 ;  /* 0x0000000e1c007986 */ /* 0x0001e2000c101b04 */
[----:B------:R-:W-:Y:S05]  /*0530*/  @!P0 BRA `(.L_x_66) ;  /* 0xfffffffc004c8947 */ /* 0x000fea000383ffff */
[----:B------:R-:W-:Y:S05]  /*0540*/  BSYNC.RECONVERGENT B1 ;  /* 0x0000000000017941 */ /* 0x000fea0003800200 */
.L_x_63:
[----:B------:R-:W1:Y:S02]  /*0550*/  LDC.64 R8, c[0x0][0x380] ;  /* 0x0000e000ff087b82 */ /* 0x000e640000000a00 */
[----:B-1----:R1:W5:Y:S02]  /*0560*/  LDG.E.64 R16, desc[UR4][R8.64] ;  /* 0x0000000408107981 */ /* 0x002364000c1e1b00 */
.L_x_62:
[----:B------:R-:W-:Y:S05]  /*0570*/  BSYNC.RECONVERGENT B0 ;  /* 0x0000000000007941 */ /* 0x000fea0003800200 */
.L_x_61:
[----:B------:R-:W-:-:S05]  /*0580*/  IADD3 R4, P0, PT, R3, R4, RZ ;  /* 0x0000000403047210 */ /* 0x000fca0007f1e0ff */
[----:B------:R-:W-:Y:S01]  /*0590*/  IMAD.X R5, RZ, RZ, R5, P0 ;  /* 0x000000ffff057224 */ /* 0x000fe200000e0605 */
[----:B-----5:R-:W-:-:S04]  /*05a0*/  ISETP.GE.U32.AND P0, PT, R4, R16, PT ;  /* 0x000000100400720c */ /* 0x020fc80003f06070 */
[----:B------:R-:W-:-:S13]  /*05b0*/  ISETP.GE.AND.EX P0, PT, R5, R17, PT, P0 ;  /* 0x000000110500720c */ /* 0x000fda0003f06300 */
[----:B------:R-:W-:Y:S05]  /*05c0*/  @!P0 BRA `(.L_x_67) ;  /* 0xfffffff800f08947 */ /* 0x000fea000383ffff */
[----:B------:R-:W-:Y:S05]  /*05d0*/  EXIT ;  /* 0x000000000000794d */ /* 0x000fea0003800000 */
        .weak           $__internal_5_$__cuda_sm20_div_rn_f64_full
        .type           $__internal_5_$__cuda_sm20_div_rn_f64_full,@function
        .size           $__internal_5_$__cuda_sm20_div_rn_f64_full,(.L_x_183 - $__internal_5_$__cuda_sm20_div_rn_f64_full)
$__internal_5_$__cuda_sm20_div_rn_f64_full:
        /* <DEDUP_REMOVED lines=66> */
.L_x_69:
        /* <DEDUP_REMOVED lines=16> */
.L_x_72:
[----:B------:R-:W-:Y:S01]  /*0b00*/  LOP3.LUT R23, R17, 0x80000, RZ, 0xfc, !PT ;  /* 0x0008000011177812 */ /* 0x000fe200078efcff */
[----:B------:R-:W-:Y:S01]  /*0b10*/  IMAD.MOV.U32 R22, RZ, RZ, R16 ;  /* 0x000000ffff167224 */ /* 0x000fe200078e0010 */
[----:B------:R-:W-:Y:S06]  /*0b20*/  BRA `(.L_x_70) ;  /* 0x0000000000087947 */ /* 0x000fec0003800000 */
.L_x_71:
[----:B------:R-:W-:Y:S01]  /*0b30*/  LOP3.LUT R23, R19, 0x80000, RZ, 0xfc, !PT ;  /* 0x0008000013177812 */ /* 0x000fe200078efcff */
[----:B------:R-:W-:-:S07]  /*0b40*/  IMAD.MOV.U32 R22, RZ, RZ, R18 ;  /* 0x000000ffff167224 */ /* 0x000fce00078e0012 */
.L_x_70:
[----:B------:R-:W-:Y:S05]  /*0b50*/  BSYNC.RECONVERGENT B3 ;  /* 0x0000000000037941 */ /* 0x000fea0003800200 */
.L_x_68:
[----:B------:R-:W-:Y:S02]  /*0b60*/  IMAD.MOV.U32 R14, RZ, RZ, R2 ;  /* 0x000000ffff0e7224 */ /* 0x000fe400078e0002 */
[----:B------:R-:W-:-:S04]  /*0b70*/  IMAD.MOV.U32 R15, RZ, RZ, 0x0 ;  /* 0x00000000ff0f7424 */ /* 0x000fc800078e00ff */
[----:B------:R-:W-:Y:S05]  /*0b80*/  RET.REL.NODEC R14 `(_Z11kernel3testPlS_S_S_PdS0_S_) ;  /* 0xfffffff40e1c7950 */ /* 0x000fea0003c3ffff */
.L_x_73:
        /* <DEDUP_REMOVED lines=15> */
.L_x_183:


//--------------------- .text._Z12kernel2test1PlS_S_S_PdS0_S_S_S_ --------------------------
	.section	.text._Z12kernel2test1PlS_S_S_PdS0_S_S_S_,"ax",@progbits
	.align	128
        .global         _Z12kernel2test1PlS_S_S_PdS0_S_S_S_
        .type           _Z12kernel2test1PlS_S_S_PdS0_S_S_S_,@function
        .size           _Z12kernel2test1PlS_S_S_PdS0_S_S_S_,(.L_x_185 - _Z12kernel2test1PlS_S_S_PdS0_S_S_S_)
        .other          _Z12kernel2test1PlS_S_S_PdS0_S_S_S_,@"STO_CUDA_ENTRY STV_DEFAULT"
_Z12kernel2test1PlS_S_S_PdS0_S_S_S_:
.text._Z12kernel2test1PlS_S_S_PdS0_S_S_S_:
        /* <DEDUP_REMOVED lines=79> */
.L_x_75:
[----:B------:R-:W-:-:S07]  /*04f0*/  MOV R2, 0x510 ;  /* 0x0000051000027802 */ /* 0x000fce0000000f00 */
[----:B------:R-:W-:Y:S05]  /*0500*/  CALL.REL.NOINC `($__internal_7_$__cuda_sm20_div_u64) ;  /* 0x0000001400b07944 */ /* 0x000fea0003c00000 */
[----:B------:R-:W-:Y:S02]  /*0510*/  IMAD.MOV.U32 R2, RZ, RZ, R0 ;  /* 0x000000ffff027224 */ /* 0x000fe400078e0000 */
[----:B------:R-:W-:-:S07]  /*0520*/  IMAD.MOV.U32 R3, RZ, RZ, R7 ;  /* 0x000000ffff037224 */ /* 0x000fce00078e0007 */
.L_x_76:
[----:B------:R-:W-:Y:S05]  /*0530*/  BSYNC.RECONVERGENT B0 ;  /* 0x0000000000007941 */ /* 0x000fea0003800200 */
.L_x_74:
        /* <DEDUP_REMOVED lines=9> */
[----:B------:R-:W3:-:S12]  /*05d0*/  LDCU.128 UR20, c[0x0][0x3b0] ;  /* 0x00007600ff1477ac */ /* 0x000ed80008000c00 */
[----:B01----:R-:W-:Y:S05]  /*05e0*/  @!P0 BRA `(.L_x_78) ;  /* 0x0000000000e08947 */ /* 0x003fea0003800000 */
[----:B------:R-:W-:-:S05]  /*05f0*/  VIADD R8, R6, 0x1 ;  /* 0x0000000106087836 */ /* 0x000fca0000000000 */
[----:B------:R-:W-:-:S04]  /*0600*/  LOP3.LUT R8, R8, 0x3, RZ, 0xc0, !PT ;  /* 0x0000000308087812 */ /* 0x000fc800078ec0ff */
[----:B------:R-:W-:-:S05]  /*0610*/  IADD3 R8, P0, PT, RZ, -R8, RZ ;  /* 0x80000008ff087210 */ /* 0x000fca0007f1e0ff */
[----:B------:R-:W-:-:S08]  /*0620*/  IMAD.X R9, RZ, RZ, -0x1, P0 ;  /* 0xffffffffff097424 */ /* 0x000fd000000e06ff */
.L_x_81:
        /* <DEDUP_REMOVED lines=12> */
[----:B---3--:R-:W-:-:S04]  /*06f0*/  IADD3 R12, P0, PT, R18, UR22, RZ ;  /* 0x00000016120c7c10 */ /* 0x008fc8000ff1e0ff */
[----:B------:R-:W-:-:S05]  /*0700*/  IADD3.X R13, PT, PT, R0, UR23, RZ, P0, !PT ;  /* 0x00000017000d7c10 */ /* 0x000fca00087fe4ff */
[----:B------:R-:W3:Y:S01]  /*0710*/  LDG.E.64 R2, desc[UR12][R12.64] ;  /* 0x0000000c0c027981 */ /* 0x000ee2000c1e1b00 */
[----:B------:R-:W-:-:S04]  /*0720*/  IADD3 R18, P0, PT, R18, UR20, RZ ;  /* 0x0000001412127c10 */ /* 0x000fc8000ff1e0ff */
[----:B------:R-:W-:-:S05]  /*0730*/  IADD3.X R19, PT, PT, R0, UR21, RZ, P0, !PT ;  /* 0x0000001500137c10 */ /* 0x000fca00087fe4ff */
[----:B------:R-:W4:Y:S01]  /*0740*/  LDG.E.64 R14, desc[UR12][R18.64] ;  /* 0x0000000c120e7981 */ /* 0x000f22000c1e1b00 */
[----:B---3--:R-:W-:-:S04]  /*0750*/  LEA R16, P0, R2, UR16, 0x3 ;  /* 0x0000001002107c11 */ /* 0x008fc8000f8018ff */
[----:B------:R-:W-:-:S06]  /*0760*/  LEA.HI.X R17, R2, UR17, R3, 0x3, P0 ;  /* 0x0000001102117c11 */ /* 0x000fcc00080f1c03 */
[----:B------:R-:W3:Y:S01]  /*0770*/  LDG.E.64 R16, desc[UR12][R16.64] ;  /* 0x0000000c10107981 */ /* 0x000ee2000c1e1b00 */
[----:B----4-:R-:W0:Y:S01]  /*0780*/  I2F.F64.S64 R14, R14 ;  /* 0x0000000e000e7312 */ /* 0x010e220000301c00 */
[----:B------:R-:W-:Y:S01]  /*0790*/  IMAD.MOV.U32 R2, RZ, RZ, 0x1 ;  /* 0x00000001ff027424 */ /* 0x000fe200078e00ff */
[----:B------:R-:W-:Y:S01]  /*07a0*/  IADD3 R8, P0, PT, R8, 0x1, RZ ;  /* 0x0000000108087810 */ /* 0x000fe20007f1e0ff */
[----:B------:R-:W-:Y:S04]  /*07b0*/  BSSY.RECONVERGENT B1, `(.L_x_79) ;  /* 0x0000015000017945 */ /* 0x000fe80003800200 */
[----:B------:R-:W-:Y:S01]  /*07c0*/  IMAD.X R9, RZ, RZ, R9, P0 ;  /* 0x000000ffff097224 */ /* 0x000fe200000e0609 */
[----:B------:R-:W-:-:S04]  /*07d0*/  ISETP.NE.U32.AND P0, PT, R8, RZ, PT ;  /* 0x000000ff0800720c */ /* 0x000fc80003f05070 */
[----:B------:R-:W-:Y:S01]  /*07e0*/  ISETP.NE.AND.EX P0, PT, R9, RZ, PT, P0 ;  /* 0x000000ff0900720c */ /* 0x000fe20003f05300 */
[----:B0-----:R-:W0:Y:S02]  /*07f0*/  MUFU.RCP64H R3, R15 ;  /* 0x0000000f00037308 */ /* 0x001e240000001800 */
[----:B0-----:R-:W-:-:S08]  /*0800*/  DFMA R10, -R14, R2, 1 ;  /* 0x3ff000000e0a742b */ /* 0x001fd00000000102 */
[----:B------:R-:W-:-:S08]  /*0810*/  DFMA R10, R10, R10, R10 ;  /* 0x0000000a0a0a722b */ /* 0x000fd0000000000a */
[----:B------:R-:W-:-:S08]  /*0820*/  DFMA R10, R2, R10, R2 ;  /* 0x0000000a020a722b */ /* 0x000fd00000000002 */
[----:B------:R-:W-:-:S08]  /*0830*/  DFMA R2, -R14, R10, 1 ;  /* 0x3ff000000e02742b */ /* 0x000fd0000000010a */
[----:B------:R-:W-:-:S08]  /*0840*/  DFMA R2, R10, R2, R10 ;  /* 0x000000020a02722b */ /* 0x000fd0000000000a */
[----:B---3--:R-:W-:Y:S01]  /*0850*/  DMUL R10, R16, R2 ;  /* 0x00000002100a7228 */ /* 0x008fe20000000000 */
[----:B------:R-:W-:-:S07]  /*0860*/  FSETP.GEU.AND P2, PT, |R17|, 6.5827683646048100446e-37, PT ;  /* 0x036000001100780b */ /* 0x000fce0003f4e200 */
[----:B------:R-:W-:-:S08]  /*0870*/  DFMA R12, -R14, R10, R16 ;  /* 0x0000000a0e0c722b */ /* 0x000fd00000000110 */
[----:B------:R-:W-:-:S10]  /*0880*/  DFMA R2, R2, R12, R10 ;  /* 0x0000000c0202722b */ /* 0x000fd4000000000a */
[----:B------:R-:W-:-:S05]  /*0890*/  FFMA R0, RZ, R15, R3 ;  /* 0x0000000fff007223 */ /* 0x000fca0000000003 */
[----:B------:R-:W-:-:S13]  /*08a0*/  FSETP.GT.AND P1, PT, |R0|, 1.469367938527859385e-39, PT ;  /* 0x001000000000780b */ /* 0x000fda0003f24200 */
[----:B------:R-:W-:Y:S05]  /*08b0*/  @P1 BRA P2, `(.L_x_80) ;  /* 0x0000000000101947 */ /* 0x000fea0001000000 */
[----:B------:R-:W-:-:S07]  /*08c0*/  MOV R0, 0x8e0 ;  /* 0x000008e000007802 */ /* 0x000fce0000000f00 */
[----:B--2---:R-:W-:Y:S05]  /*08d0*/  CALL.REL.NOINC `($__internal_6_$__cuda_sm20_div_rn_f64_full) ;  /* 0x0000000c00507944 */ /* 0x004fea0003c00000 */
[----:B------:R-:W-:Y:S02]  /*08e0*/  IMAD.MOV.U32 R2, RZ, RZ, R24 ;  /* 0x000000ffff027224 */ /* 0x000fe400078e0018 */
[----:B------:R-:W-:-:S07]  /*08f0*/  IMAD.MOV.U32 R3, RZ, RZ, R25 ;  /* 0x000000ffff037224 */ /* 0x000fce00078e0019 */
.L_x_80:
[----:B--2---:R-:W-:Y:S05]  /*0900*/  BSYNC.RECONVERGENT B1 ;  /* 0x0000000000017941 */ /* 0x004fea0003800200 */
.L_x_79:
[----:B------:R-:W-:-:S04]  /*0910*/  IADD3 R20, P1, PT, R20, UR18, RZ ;  /* 0x0000001214147c10 */ /* 0x000fc8000ff3e0ff */
[----:B------:R-:W-:Y:S02]  /*0920*/  IADD3.X R21, PT, PT, R21, UR19, RZ, P1, !PT ;  /* 0x0000001315157c10 */ /* 0x000fe40008ffe4ff */
[----:B------:R-:W-:-:S03]  /*0930*/  IADD3 R4, P1, PT, R4, UR4, RZ ;  /* 0x0000000404047c10 */ /* 0x000fc6000ff3e0ff */
[----:B------:R0:W-:Y:S02]  /*0940*/  STG.E.64 desc[UR12][R20.64], R2 ;  /* 0x0000000214007986 */ /* 0x0001e4000c101b0c */
[----:B------:R-:W-:Y:S01]  /*0950*/  IMAD.X R5, RZ, RZ, R5, P1 ;  /* 0x000000ffff057224 */ /* 0x000fe200008e0605 */
[----:B------:R-:W-:Y:S07]  /*0960*/  @P0 BRA `(.L_x_81) ;  /* 0xfffffffc00300947 */ /* 0x000fee000383ffff */
.L_x_78:
[----:B--23--:R-:W-:Y:S05]  /*0970*/  BSYNC.RECONVERGENT B0 ;  /* 0x0000000000007941 */ /* 0x00cfea0003800200 */
.L_x_77:
[----:B------:R-:W-:Y:S01]  /*0980*/  ISETP.GE.U32.AND P0, PT, R6, 0x3, PT ;  /* 0x000000030600780c */ /* 0x000fe20003f06070 */
[----:B------:R-:W1:Y:S03]  /*0990*/  LDCU.64 UR24, c[0x0][0x390] ;  /* 0x00007200ff1877ac */ /* 0x000e660008000a00 */
[----:B------:R-:W-:Y:S01]  /*09a0*/  ISETP.GE.U32.AND.EX P0, PT, R7, RZ, PT, P0 ;  /* 0x000000ff0700720c */ /* 0x000fe20003f06100 */
[----:B------:R-:W2:Y:S01]  /*09b0*/  LDCU.64 UR26, c[0x0][0x3a8] ;  /* 0x00007500ff1a77ac */ /* 0x000ea20008000a00 */
[----:B------:R-:W3:Y:S01]  /*09c0*/  LDCU.64 UR36, c[0x0][0x3a0] ;  /* 0x00007400ff2477ac */ /* 0x000ee20008000a00 */
[----:B------:R-:W4:Y:S01]  /*09d0*/  LDCU.128 UR28, c[0x0][0x3b0] ;  /* 0x00007600ff1c77ac */ /* 0x000f220008000c00 */
[----:B------:R-:W0:Y:S09]  /*09e0*/  LDCU.128 UR32, c[0x0][0x3a0] ;  /* 0x00007400ff2077ac */ /* 0x000e320008000c00 */
[----:B01234-:R-:W-:Y:S05]  /*09f0*/  @!P0 EXIT ;  /* 0x000000000000894d */ /* 0x01ffea0003800000 */
[----:B------:R-:W-:Y:S01]  /*0a00*/  BSSY.RECONVERGENT B0, `(.L_x_82) ;  /* 0x00000c0000007945 */ /* 0x000fe20003800200 */
.L_x_91:
        /* <DEDUP_REMOVED lines=16> */
[----:B------:R-:W-:-:S05]  /*0b10*/  IADD3.X R13, PT, PT, R14, UR29, RZ, P0, !PT ;  /* 0x0000001d0e0d7c10 */ /* 0x000fca00087fe4ff */
[----:B------:R-:W3:Y:S01]  /*0b20*/  LDG.E.64 R14, desc[UR12][R12.64] ;  /* 0x0000000c0c0e7981 */ /* 0x000ee2000c1e1b00 */
[----:B--2---:R-:W-:-:S04]  /*0b30*/  LEA R16, P0, R2, UR26, 0x3 ;  /* 0x0000001a02107c11 */ /* 0x004fc8000f8018ff */
[----:B------:R-:W-:-:S06]  /*0b40*/  LEA.HI.X R17, R2, UR27, R3, 0x3, P0 ;  /* 0x0000001b02117c11 */ /* 0x000fcc00080f1c03 */
[----:B------:R-:W2:Y:S01]  /*0b50*/  LDG.E.64 R16, desc[UR12][R16.64] ;  /* 0x0000000c10107981 */ /* 0x000ea2000c1e1b00 */
[----:B---3--:R-:W0:Y:S01]  /*0b60*/  I2F.F64.S64 R14, R14 ;  /* 0x0000000e000e7312 */ /* 0x008e220000301c00 */
[----:B------:R-:W-:Y:S01]  /*0b70*/  IMAD.MOV.U32 R2, RZ, RZ, 0x1 ;  /* 0x00000001ff027424 */ /* 0x000fe200078e00ff */
[----:B------:R-:W-:Y:S06]  /*0b80*/  BSSY.RECONVERGENT B1, `(.L_x_83) ;  /* 0x0000012000017945 */ /* 0x000fec0003800200 */
[----:B0-----:R-:W0:Y:S02]  /*0b90*/  MUFU.RCP64H R3, R15 ;  /* 0x0000000f00037308 */ /* 0x001e240000001800 */
[----:B0-----:R-:W-:-:S08]  /*0ba0*/  DFMA R8, -R14, R2, 1 ;  /* 0x3ff000000e08742b */ /* 0x001fd00000000102 */
[----:B------:R-:W-:-:S08]  /*0bb0*/  DFMA R8, R8, R8, R8 ;  /* 0x000000080808722b */ /* 0x000fd00000000008 */
[----:B------:R-:W-:-:S08]  /*0bc0*/  DFMA R8, R2, R8, R2 ;  /* 0x000000080208722b */ /* 0x000fd00000000002 */
[----:B------:R-:W-:-:S08]  /*0bd0*/  DFMA R2, -R14, R8, 1 ;  /* 0x3ff000000e02742b */ /* 0x000fd00000000108 */
[----:B------:R-:W-:-:S08]  /*0be0*/  DFMA R2, R8, R2, R8 ;  /* 0x000000020802722b */ /* 0x000fd00000000008 */
[----:B--2---:R-:W-:Y:S01]  /*0bf0*/  DMUL R8, R16, R2 ;  /* 0x0000000210087228 */ /* 0x004fe20000000000 */
[----:B------:R-:W-:-:S07]  /*0c00*/  FSETP.GEU.AND P1, PT, |R17|, 6.5827683646048100446e-37, PT ;  /* 0x036000001100780b */ /* 0x000fce0003f2e200 */
[----:B------:R-:W-:-:S08]  /*0c10*/  DFMA R10, -R14, R8, R16 ;  /* 0x000000080e0a722b */ /* 0x000fd00000000110 */
[----:B------:R-:W-:-:S10]  /*0c20*/  DFMA R2, R2, R10, R8 ;  /* 0x0000000a0202722b */ /* 0x000fd40000000008 */
[----:B------:R-:W-:-:S05]  /*0c30*/  FFMA R0, RZ, R15, R3 ;  /* 0x0000000fff007223 */ /* 0x000fca0000000003 */
[----:B------:R-:W-:-:S13]  /*0c40*/  FSETP.GT.AND P0, PT, |R0|, 1.469367938527859385e-39, PT ;  /* 0x001000000000780b */ /* 0x000fda0003f04200 */
[----:B------:R-:W-:Y:S05]  /*0c50*/  @P0 BRA P1, `(.L_x_84) ;  /* 0x0000000000100947 */ /* 0x000fea0000800000 */
[----:B------:R-:W-:-:S07]  /*0c60*/  MOV R0, 0xc80 ;  /* 0x00000c8000007802 */ /* 0x000fce0000000f00 */
[----:B------:R-:W-:Y:S05]  /*0c70*/  CALL.REL.NOINC `($__internal_6_$__cuda_sm20_div_rn_f64_full) ;  /* 0x0000000800687944 */ /* 0x000fea0003c00000 */
[----:B------:R-:W-:Y:S02]  /*0c80*/  IMAD.MOV.U32 R2, RZ, RZ, R24 ;  /* 0x000000ffff027224 */ /* 0x000fe400078e0018 */
[----:B------:R-:W-:-:S07]  /*0c90*/  IMAD.MOV.U32 R3, RZ, RZ, R25 ;  /* 0x000000ffff037224 */ /* 0x000fce00078e0019 */
.L_x_84:
[----:B------:R-:W-:Y:S05]  /*0ca0*/  BSYNC.RECONVERGENT B1 ;  /* 0x0000000000017941 */ /* 0x000fea0003800200 */
.L_x_83:
        /* <DEDUP_REMOVED lines=46> */
.L_x_86:
[----:B------:R-:W-:Y:S05]  /*0f90*/  BSYNC.RECONVERGENT B1 ;  /* 0x0000000000017941 */ /* 0x000fea0003800200 */
.L_x_85:
        /* <DEDUP_REMOVED lines=46> */
.L_x_88:
[----:B------:R-:W-:Y:S05]  /*1280*/  BSYNC.RECONVERGENT B1 ;  /* 0x0000000000017941 */ /* 0x000fea0003800200 */
.L_x_87:
        /* <DEDUP_REMOVED lines=46> */
.L_x_90:
[----:B------:R-:W-:Y:S05]  /*1570*/  BSYNC.RECONVERGENT B1 ;  /* 0x0000000000017941 */ /* 0x000fea0003800200 */
.L_x_89:
        /* <DEDUP_REMOVED lines=9> */
.L_x_82:
[----:B------:R-:W-:Y:S05]  /*1610*/  EXIT ;  /* 0x000000000000794d */ /* 0x000fea0003800000 */
        .weak           $__internal_6_$__cuda_sm20_div_rn_f64_full
        .type           $__internal_6_$__cuda_sm20_div_rn_f64_full,@function
        .size           $__internal_6_$__cuda_sm20_div_rn_f64_full,($__internal_7_$__cuda_sm20_div_u64 - $__internal_6_$__cuda_sm20_div_rn_f64_full)
$__internal_6_$__cuda_sm20_div_rn_f64_full:
        /* <DEDUP_REMOVED lines=66> */
.L_x_93:
        /* <DEDUP_REMOVED lines=16> */
.L_x_96:
[----:B------:R-:W-:Y:S01]  /*1b40*/  LOP3.LUT R25, R15, 0x80000, RZ, 0xfc, !PT ;  /* 0x000800000f197812 */ /* 0x000fe200078efcff */
[----:B------:R-:W-:Y:S01]  /*1b50*/  IMAD.MOV.U32 R24, RZ, RZ, R14 ;  /* 0x000000ffff187224 */ /* 0x000fe200078e000e */
[----:B------:R-:W-:Y:S06]  /*1b60*/  BRA `(.L_x_94) ;  /* 0x0000000000087947 */ /* 0x000fec0003800000 */
.L_x_95:
[----:B------:R-:W-:Y:S01]  /*1b70*/  LOP3.LUT R25, R17, 0x80000, RZ, 0xfc, !PT ;  /* 0x0008000011197812 */ /* 0x000fe200078efcff */
[----:B------:R-:W-:-:S07]  /*1b80*/  IMAD.MOV.U32 R24, RZ, RZ, R16 ;  /* 0x000000ffff187224 */ /* 0x000fce00078e0010 */
.L_x_94:
[----:B------:R-:W-:Y:S05]  /*1b90*/  BSYNC.RECONVERGENT B2 ;  /* 0x0000000000027941 */ /* 0x000fea0003800200 */
.L_x_92:
[----:B------:R-:W-:Y:S02]  /*1ba0*/  IMAD.MOV.U32 R2, RZ, RZ, R0 ;  /* 0x000000ffff027224 */ /* 0x000fe400078e0000 */
[----:B------:R-:W-:-:S04]  /*1bb0*/  IMAD.MOV.U32 R3, RZ, RZ, 0x0 ;  /* 0x00000000ff037424 */ /* 0x000fc800078e00ff */
[----:B------:R-:W-:Y:S05]  /*1bc0*/  RET.REL.NODEC R2 `(_Z12kernel2test1PlS_S_S_PdS0_S_S_S_) ;  /* 0xffffffe4020c7950 */ /* 0x000fea0003c3ffff */
        .weak           $__internal_7_$__cuda_sm20_div_u64
        .type           $__internal_7_$__cuda_sm20_div_u64,@function
        .size           $__internal_7_$__cuda_sm20_div_u64,(.L_x_185 - $__internal_7_$__cuda_sm20_div_u64)
$__internal_7_$__cuda_sm20_div_u64:
        /* <DEDUP_REMOVED lines=64> */
[----:B------:R-:W-:Y:S06]  /*1fd0*/  RET.REL.NODEC R2 `(_Z12kernel2test1PlS_S_S_PdS0_S_S_S_) ;  /* 0xffffffe002087950 */ /* 0x000fec0003c3ffff */
.L_x_97:
        /* <DEDUP_REMOVED lines=10> */
.L_x_185:


//--------------------- .text._Z11kernel2testPlS_S_S_PdS0_S_S_S_ --------------------------
	.section	.text._Z11kernel2testPlS_S_S_PdS0_S_S_S_,"ax",@progbits
	.align	128
        .global         _Z11kernel2testPlS_S_S_PdS0_S_S_S_
        .type           _Z11kernel2testPlS_S_S_PdS0_S_S_S_,@function
        .size           _Z11kernel2testPlS_S_S_PdS0_S_S_S_,(.L_x_186 - _Z11kernel2testPlS_S_S_PdS0_S_S_S_)
        .other          _Z11kernel2testPlS_S_S_PdS0_S_S_S_,@"STO_CUDA_ENTRY STV_DEFAULT"
_Z11kernel2testPlS_S_S_PdS0_S_S_S_:
.text._Z11kernel2testPlS_S_S_PdS0_S_S_S_:
        /* <DEDUP_REMOVED lines=15> */
[----:B------:R-:W-:Y:S01]  /*00f0*/  BSSY.RECONVERGENT B0, `(.L_x_98) ;  /* 0x000005b000007945 */ /* 0x000fe20003800200 */
[----:B------:R-:W-:Y:S01]  /*0100*/  IMAD.MOV.U32 R4, RZ, RZ, R7 ;  /* 0x000000ffff047224 */ /* 0x000fe200078e0007 */
[----:B------:R-:W1:Y:S01]  /*0110*/  LDCU.64 UR8, c[0x0][0x390] ;  /* 0x00007200ff0877ac */ /* 0x000e620008000a00 */
[----:B------:R-:W-:Y:S01]  /*0120*/  IMAD.MOV.U32 R5, RZ, RZ, RZ ;  /* 0x000000ffff057224 */ /* 0x000fe200078e00ff */
[----:B------:R-:W2:Y:S03]  /*0130*/  LDCU.64 UR10, c[0x0][0x3a8] ;  /* 0x00007500ff0a77ac */ /* 0x000ea60008000a00 */
[----:B------:R-:W0:Y:S01]  /*0140*/  LDC R0, c[0x0][0x364] ;  /* 0x0000d900ff007b82 */ /* 0x000e220000000800 */
[----:B------:R-:W3:Y:S01]  /*0150*/  LDCU UR7, c[0x0][0x374] ;  /* 0x00006e80ff0777ac */ /* 0x000ee20008000800 */
[----:B------:R-:W4:Y:S01]  /*0160*/  LDCU.64 UR16, c[0x0][0x3a0] ;  /* 0x00007400ff1077ac */ /* 0x000f220008000a00 */
[----:B------:R-:W0:Y:S02]  /*0170*/  LDCU.128 UR12, c[0x0][0x3b0] ;  /* 0x00007600ff0c77ac */ /* 0x000e240008000c00 */
[----:B0-----:R-:W-:-:S02]  /*0180*/  IMAD R6, R0, UR6, R9 ;  /* 0x0000000600067c24 */ /* 0x001fc4000f8e0209 */
[----:B-1234-:R-:W-:-:S07]  /*0190*/  IMAD R7, R0, UR7, RZ ;  /* 0x0000000700077c24 */ /* 0x01efce000f8e02ff */
.L_x_105:
        /* <DEDUP_REMOVED lines=23> */
.L_x_104:
        /* <DEDUP_REMOVED lines=17> */
[----:B------:R-:W-:-:S05]  /*0420*/  LEA.HI.X R25, R14, UR11, R15, 0x3, P0 ;  /* 0x0000000b0e197c11 */ /* 0x000fca00080f1c0f */
[----:B------:R-:W2:Y:S01]  /*0430*/  LDG.E.64 R18, desc[UR4][R24.64] ;  /* 0x0000000418127981 */ /* 0x000ea2000c1e1b00 */
[----:B---3--:R-:W0:Y:S01]  /*0440*/  I2F.F64.S64 R16, R16 ;  /* 0x0000001000107312 */ /* 0x008e220000301c00 */
[----:B------:R-:W-:Y:S01]  /*0450*/  IMAD.MOV.U32 R14, RZ, RZ, 0x1 ;  /* 0x00000001ff0e7424 */ /* 0x000fe200078e00ff */
[----:B------:R-:W-:Y:S01]  /*0460*/  IADD3 R10, P0, PT, R7, R10, RZ ;  /* 0x0000000a070a7210 */ /* 0x000fe20007f1e0ff */
[----:B------:R-:W-:Y:S04]  /*0470*/  BSSY.RECONVERGENT B3, `(.L_x_102) ;  /* 0x0000015000037945 */ /* 0x000fe80003800200 */
[----:B------:R-:W-:Y:S01]  /*0480*/  IMAD.X R11, RZ, RZ, R11, P0 ;  /* 0x000000ffff0b7224 */ /* 0x000fe200000e060b */
[----:B------:R-:W-:-:S04]  /*0490*/  ISETP.GE.U32.AND P0, PT, R10, R9, PT ;  /* 0x000000090a00720c */ /* 0x000fc80003f06070 */
[----:B------:R-:W-:Y:S01]  /*04a0*/  ISETP.GE.AND.EX P0, PT, R11, R8, PT, P0 ;  /* 0x000000080b00720c */ /* 0x000fe20003f06300 */
        /* <DEDUP_REMOVED lines=14> */
[----:B------:R-:W-:Y:S05]  /*0590*/  CALL.REL.NOINC `($__internal_8_$__cuda_sm20_div_rn_f64_full) ;  /* 0x0000000000487944 */ /* 0x000fea0003c00000 */
[----:B------:R-:W-:Y:S02]  /*05a0*/  IMAD.MOV.U32 R14, RZ, RZ, R22 ;  /* 0x000000ffff0e7224 */ /* 0x000fe400078e0016 */
[----:B------:R-:W-:-:S07]  /*05b0*/  IMAD.MOV.U32 R15, RZ, RZ, R23 ;  /* 0x000000ffff0f7224 */ /* 0x000fce00078e0017 */
.L_x_103:
[----:B------:R-:W-:Y:S05]  /*05c0*/  BSYNC.RECONVERGENT B3 ;  /* 0x0000000000037941 */ /* 0x000fea0003800200 */
.L_x_102:
[----:B------:R-:W-:-:S04]  /*05d0*/  IADD3 R28, P1, PT, R28, UR16, RZ ;  /* 0x000000101c1c7c10 */ /* 0x000fc8000ff3e0ff */
[----:B------:R-:W-:-:S05]  /*05e0*/  IADD3.X R29, PT, PT, R29, UR17, RZ, P1, !PT ;  /* 0x000000111d1d7c10 */ /* 0x000fca0008ffe4ff */
[----:B------:R0:W-:Y:S01]  /*05f0*/  STG.E.64 desc[UR4][R28.64], R14 ;  /* 0x0000000e1c007986 */ /* 0x0001e2000c101b04 */
[----:B------:R-:W-:Y:S05]  /*0600*/  @!P0 BRA `(.L_x_104) ;  /* 0xfffffffc00408947 */ /* 0x000fea000383ffff */
[----:B------:R-:W-:Y:S05]  /*0610*/  BSYNC.RECONVERGENT B2 ;  /* 0x0000000000027941 */ /* 0x000fea0003800200 */
.L_x_101:
[----:B------:R-:W1:Y:S02]  /*0620*/  LDC.64 R8, c[0x0][0x380] ;  /* 0x0000e000ff087b82 */ /* 0x000e640000000a00 */
[----:B-1----:R1:W5:Y:S02]  /*0630*/  LDG.E.64 R16, desc[UR4][R8.64] ;  /* 0x0000000408107981 */ /* 0x002364000c1e1b00 */
.L_x_100:
[----:B------:R-:W-:Y:S05]  /*0640*/  BSYNC.RECONVERGENT B1 ;  /* 0x0000000000017941 */ /* 0x000fea0003800200 */
.L_x_99:
[----:B------:R-:W-:-:S05]  /*0650*/  IADD3 R4, P0, PT, R3, R4, RZ ;  /* 0x0000000403047210 */ /* 0x000fca0007f1e0ff */
[----:B------:R-:W-:Y:S01]  /*0660*/  IMAD.X R5, RZ, RZ, R5, P0 ;  /* 0x000000ffff057224 */ /* 0x000fe200000e0605 */
[----:B-----5:R-:W-:-:S04]  /*0670*/  ISETP.GE.U32.AND P0, PT, R4, R16, PT ;  /* 0x000000100400720c */ /* 0x020fc80003f06070 */
[----:B------:R-:W-:-:S13]  /*0680*/  ISETP.GE.AND.EX P0, PT, R5, R17, PT, P0 ;  /* 0x000000110500720c */ /* 0x000fda0003f06300 */
[----:B------:R-:W-:Y:S05]  /*0690*/  @!P0 BRA `(.L_x_105) ;  /* 0xfffffff800c08947 */ /* 0x000fea000383ffff */
[----:B------:R-:W-:Y:S05]  /*06a0*/  BSYNC.RECONVERGENT B0 ;  /* 0x0000000000007941 */ /* 0x000fea0003800200 */
.L_x_98:
[----:B------:R-:W-:Y:S05]  /*06b0*/  EXIT ;  /* 0x000000000000794d */ /* 0x000fea0003800000 */
        .weak           $__internal_8_$__cuda_sm20_div_rn_f64_full
        .type           $__internal_8_$__cuda_sm20_div_rn_f64_full,@function
        .size           $__internal_8_$__cuda_sm20_div_rn_f64_full,(.L_x_186 - $__internal_8_$__cuda_sm20_div_rn_f64_full)
$__internal_8_$__cuda_sm20_div_rn_f64_full:
        /* <DEDUP_REMOVED lines=66> */
.L_x_107:
        /* <DEDUP_REMOVED lines=16> */
.L_x_110:
[----:B------:R-:W-:Y:S01]  /*0be0*/  LOP3.LUT R23, R17, 0x80000, RZ, 0xfc, !PT ;  /* 0x0008000011177812 */ /* 0x000fe200078efcff */
[----:B------:R-:W-:Y:S01]  /*0bf0*/  IMAD.MOV.U32 R22, RZ, RZ, R16 ;  /* 0x000000ffff167224 */ /* 0x000fe200078e0010 */
[----:B------:R-:W-:Y:S06]  /*0c00*/  BRA `(.L_x_108) ;  /* 0x0000000000087947 */ /* 0x000fec0003800000 */
.L_x_109:
[----:B------:R-:W-:Y:S01]  /*0c10*/  LOP3.LUT R23, R19, 0x80000, RZ, 0xfc, !PT ;  /* 0x0008000013177812 */ /* 0x000fe200078efcff */
[----:B------:R-:W-:-:S07]  /*0c20*/  IMAD.MOV.U32 R22, RZ, RZ, R18 ;  /* 0x000000ffff167224 */ /* 0x000fce00078e0012 */
.L_x_108:
[----:B------:R-:W-:Y:S05]  /*0c30*/  BSYNC.RECONVERGENT B4 ;  /* 0x0000000000047941 */ /* 0x000fea0003800200 */
.L_x_106:
[----:B------:R-:W-:Y:S02]  /*0c40*/  IMAD.MOV.U32 R14, RZ, RZ, R2 ;  /* 0x000000ffff0e7224 */ /* 0x000fe400078e0002 */
[----:B------:R-:W-:-:S04]  /*0c50*/  IMAD.MOV.U32 R15, RZ, RZ, 0x0 ;  /* 0x00000000ff0f7424 */ /* 0x000fc800078e00ff */
[----:B------:R-:W-:Y:S05]  /*0c60*/  RET.REL.NODEC R14 `(_Z11kernel2testPlS_S_S_PdS0_S_S_S_) ;  /* 0xfffffff00ee47950 */ /* 0x000fea0003c3ffff */
.L_x_111:
        /* <DEDUP_REMOVED lines=9> */
.L_x_186:


//--------------------- .text._Z12kernel1test1PlS_S_S_PdS0_S_S_ --------------------------
	.section	.text._Z12kernel1test1PlS_S_S_PdS0_S_S_,"ax",@progbits
	.align	128
        .global         _Z12kernel1test1PlS_S_S_PdS0_S_S_
        .type           _Z12kernel1test1PlS_S_S_PdS0_S_S_,@function
        .size           _Z12kernel1test1PlS_S_S_PdS0_S_S_,(.L_x_188 - _Z12kernel1test1PlS_S_S_PdS0_S_S_)
        .other          _Z12kernel1test1PlS_S_S_PdS0_S_S_,@"STO_CUDA_ENTRY STV_DEFAULT"
_Z12kernel1test1PlS_S_S_PdS0_S_S_:
.text._Z12kernel1test1PlS_S_S_PdS0_S_S_:
        /* <DEDUP_REMOVED lines=16> */
[----:B------:R-:W1:Y:S01]  /*0100*/  S2UR UR11, SR_CTAID.X ;  /* 0x00000000000b79c3 */ /* 0x000e620000002500 */
[----:B------:R-:W1:Y:S07]  /*0110*/  S2R R0, SR_TID.X ;  /* 0x0000000000007919 */ /* 0x000e6e0000002100 */
        /* <DEDUP_REMOVED lines=14> */
[----:B------:R-:W-:Y:S01]  /*0200*/  IADD3 R0, P1, PT, R4, UR4, RZ ;  /* 0x0000000404007c10 */ /* 0x000fe2000ff3e0ff */
[----:B------:R-:W-:Y:S01]  /*0210*/  IMAD.MOV.U32 R5, RZ, RZ, RZ ;  /* 0x000000ffff057224 */ /* 0x000fe200078e00ff */
[----:B------:R-:W-:Y:S01]  /*0220*/  BSSY.RECONVERGENT B0, `(.L_x_112) ;  /* 0x0000026000007945 */ /* 0x000fe20003800200 */
[----:B------:R-:W-:Y:S01]  /*0230*/  IMAD.U32 R2, RZ, RZ, UR8 ;  /* 0x00000008ff027e24 */ /* 0x000fe2000f8e00ff */
[C---:B------:R-:W-:Y:S01]  /*0240*/  ISETP.GE.U32.AND P0, PT, R0.reuse, UR14, PT ;  /* 0x0000000e00007c0c */ /* 0x040fe2000bf06070 */
[----:B------:R-:W-:Y:S01]  /*0250*/  IMAD.X R7, RZ, RZ, R5, P1 ;  /* 0x000000ffff077224 */ /* 0x000fe200008e0605 */
[----:B------:R-:W-:-:S04]  /*0260*/  ISETP.LT.U32.AND P1, PT, R0, UR14, PT ;  /* 0x0000000e00007c0c */ /* 0x000fc8000bf21070 */
[C---:B------:R-:W-:Y:S02]  /*0270*/  ISETP.GE.U32.AND.EX P0, PT, R7.reuse, UR8, PT, P0 ;  /* 0x0000000807007c0c */ /* 0x040fe4000bf06100 */
[----:B------:R-:W-:Y:S02]  /*0280*/  ISETP.GT.U32.AND.EX P1, PT, R2, R7, PT, P1 ;  /* 0x000000070200720c */ /* 0x000fe40003f24110 */
[----:B------:R-:W-:Y:S02]  /*0290*/  SEL R6, RZ, 0x1, P0 ;  /* 0x00000001ff067807 */ /* 0x000fe40000000000 */
[----:B------:R-:W-:Y:S02]  /*02a0*/  SEL R3, R0, UR14, !P1 ;  /* 0x0000000e00037c07 */ /* 0x000fe4000c800000 */
[----:B------:R-:W-:Y:S02]  /*02b0*/  SEL R2, R7, UR8, !P1 ;  /* 0x0000000807027c07 */ /* 0x000fe4000c800000 */
[----:B------:R-:W-:-:S04]  /*02c0*/  IADD3 R0, P0, P1, R3, -R0, -R6 ;  /* 0x8000000003007210 */ /* 0x000fc8000791e806 */
[----:B------:R-:W-:-:S04]  /*02d0*/  IADD3.X R3, PT, PT, R2, -0x1, ~R7, P0, P1 ;  /* 0xffffffff02037810 */ /* 0x000fc800007e2c07 */
        /* <DEDUP_REMOVED lines=22> */
.L_x_113:
[----:B------:R-:W-:-:S07]  /*0440*/  MOV R2, 0x460 ;  /* 0x0000046000027802 */ /* 0x000fce0000000f00 */
[----:B------:R-:W-:Y:S05]  /*0450*/  CALL.REL.NOINC `($__internal_10_$__cuda_sm20_div_u64) ;  /* 0x0000001400ac7944 */ /* 0x000fea0003c00000 */
[----:B------:R-:W-:Y:S02]  /*0460*/  IMAD.MOV.U32 R2, RZ, RZ, R0 ;  /* 0x000000ffff027224 */ /* 0x000fe400078e0000 */
[----:B------:R-:W-:-:S07]  /*0470*/  IMAD.MOV.U32 R3, RZ, RZ, R7 ;  /* 0x000000ffff037224 */ /* 0x000fce00078e0007 */
.L_x_114:
[----:B------:R-:W-:Y:S05]  /*0480*/  BSYNC.RECONVERGENT B0 ;  /* 0x0000000000007941 */ /* 0x000fea0003800200 */
.L_x_112:
        /* <DEDUP_REMOVED lines=11> */
[----:B------:R-:W-:Y:S02]  /*0540*/  VIADD R9, R6, 0x1 ;  /* 0x0000000106097836 */ /* 0x000fe40000000000 */
[----:B------:R-:W-:-:S03]  /*0550*/  IMAD.MOV.U32 R8, RZ, RZ, RZ ;  /* 0x000000ffff087224 */ /* 0x000fc600078e00ff */
[----:B------:R-:W-:-:S07]  /*0560*/  LOP3.LUT R9, R9, 0x3, RZ, 0xc0, !PT ;  /* 0x0000000309097812 */ /* 0x000fce00078ec0ff */
.L_x_119:
        /* <DEDUP_REMOVED lines=23> */
[----:B------:R-:W-:Y:S01]  /*06e0*/  IADD3 R9, P0, PT, R9, -0x1, RZ ;  /* 0xffffffff09097810 */ /* 0x000fe20007f1e0ff */
[----:B------:R-:W-:Y:S03]  /*06f0*/  BSSY.RECONVERGENT B1, `(.L_x_117) ;  /* 0x0000015000017945 */ /* 0x000fe60003800200 */
[----:B------:R-:W-:Y:S02]  /*0700*/  IADD3.X R8, PT, PT, R8, -0x1, RZ, P0, !PT ;  /* 0xffffffff08087810 */ /* 0x000fe400007fe4ff */
        /* <DEDUP_REMOVED lines=16> */
[----:B--2---:R-:W-:Y:S05]  /*0810*/  CALL.REL.NOINC `($__internal_9_$__cuda_sm20_div_rn_f64_full) ;  /* 0x0000000c00507944 */ /* 0x004fea0003c00000 */
[----:B------:R-:W-:Y:S02]  /*0820*/  IMAD.MOV.U32 R2, RZ, RZ, R24 ;  /* 0x000000ffff027224 */ /* 0x000fe400078e0018 */
[----:B------:R-:W-:-:S07]  /*0830*/  IMAD.MOV.U32 R3, RZ, RZ, R25 ;  /* 0x000000ffff037224 */ /* 0x000fce00078e0019 */
.L_x_118:
[----:B--2---:R-:W-:Y:S05]  /*0840*/  BSYNC.RECONVERGENT B1 ;  /* 0x0000000000017941 */ /* 0x004fea0003800200 */
.L_x_117:
[----:B------:R-:W-:-:S04]  /*0850*/  IADD3 R20, P1, PT, R20, UR18, RZ ;  /* 0x0000001214147c10 */ /* 0x000fc8000ff3e0ff */
[----:B------:R-:W-:Y:S02]  /*0860*/  IADD3.X R21, PT, PT, R21, UR19, RZ, P1, !PT ;  /* 0x0000001315157c10 */ /* 0x000fe40008ffe4ff */
[----:B------:R-:W-:-:S03]  /*0870*/  IADD3 R4, P1, PT, R4, UR4, RZ ;  /* 0x0000000404047c10 */ /* 0x000fc6000ff3e0ff */
[----:B------:R0:W-:Y:S02]  /*0880*/  STG.E.64 desc[UR12][R20.64], R2 ;  /* 0x0000000214007986 */ /* 0x0001e4000c101b0c */
[----:B------:R-:W-:Y:S01]  /*0890*/  IMAD.X R5, RZ, RZ, R5, P1 ;  /* 0x000000ffff057224 */ /* 0x000fe200008e0605 */
[----:B------:R-:W-:Y:S07]  /*08a0*/  @P0 BRA `(.L_x_119) ;  /* 0xfffffffc00300947 */ /* 0x000fee000383ffff */
.L_x_116:
[----:B--23--:R-:W-:Y:S05]  /*08b0*/  BSYNC.RECONVERGENT B0 ;  /* 0x0000000000007941 */ /* 0x00cfea0003800200 */
.L_x_115:
        /* <DEDUP_REMOVED lines=9> */
.L_x_129:
        /* <DEDUP_REMOVED lines=38> */
[----:B------:R-:W-:Y:S05]  /*0bb0*/  CALL.REL.NOINC `($__internal_9_$__cuda_sm20_div_rn_f64_full) ;  /* 0x0000000800687944 */ /* 0x000fea0003c00000 */
[----:B------:R-:W-:Y:S02]  /*0bc0*/  IMAD.MOV.U32 R2, RZ, RZ, R24 ;  /* 0x000000ffff027224 */ /* 0x000fe400078e0018 */
[----:B------:R-:W-:-:S07]  /*0bd0*/  IMAD.MOV.U32 R3, RZ, RZ, R25 ;  /* 0x000000ffff037224 */ /* 0x000fce00078e0019 */
.L_x_122:
[----:B------:R-:W-:Y:S05]  /*0be0*/  BSYNC.RECONVERGENT B1 ;  /* 0x0000000000017941 */ /* 0x000fea0003800200 */
.L_x_121:
        /* <DEDUP_REMOVED lines=46> */
.L_x_124:
[----:B------:R-:W-:Y:S05]  /*0ed0*/  BSYNC.RECONVERGENT B1 ;  /* 0x0000000000017941 */ /* 0x000fea0003800200 */
.L_x_123:
        /* <DEDUP_REMOVED lines=46> */
.L_x_126:
[----:B------:R-:W-:Y:S05]  /*11c0*/  BSYNC.RECONVERGENT B1 ;  /* 0x0000000000017941 */ /* 0x000fea0003800200 */
.L_x_125:
        /* <DEDUP_REMOVED lines=46> */
.L_x_128:
[----:B------:R-:W-:Y:S05]  /*14b0*/  BSYNC.RECONVERGENT B1 ;  /* 0x0000000000017941 */ /* 0x000fea0003800200 */
.L_x_127:
        /* <DEDUP_REMOVED lines=9> */
.L_x_120:
[----:B------:R-:W-:Y:S05]  /*1550*/  EXIT ;  /* 0x000000000000794d */ /* 0x000fea0003800000 */
        .weak           $__internal_9_$__cuda_sm20_div_rn_f64_full
        .type           $__internal_9_$__cuda_sm20_div_rn_f64_full,@function
        .size           $__internal_9_$__cuda_sm20_div_rn_f64_full,($__internal_10_$__cuda_sm20_div_u64 - $__internal_9_$__cuda_sm20_div_rn_f64_full)
$__internal_9_$__cuda_sm20_div_rn_f64_full:
        /* <DEDUP_REMOVED lines=66> */
.L_x_131:
        /* <DEDUP_REMOVED lines=16> */
.L_x_134:
[----:B------:R-:W-:Y:S01]  /*1a80*/  LOP3.LUT R25, R15, 0x80000, RZ, 0xfc, !PT ;  /* 0x000800000f197812 */ /* 0x000fe200078efcff */
[----:B------:R-:W-:Y:S01]  /*1a90*/  IMAD.MOV.U32 R24, RZ, RZ, R14 ;  /* 0x000000ffff187224 */ /* 0x000fe200078e000e */
[----:B------:R-:W-:Y:S06]  /*1aa0*/  BRA `(.L_x_132) ;  /* 0x0000000000087947 */ /* 0x000fec0003800000 */
.L_x_133:
[----:B------:R-:W-:Y:S01]  /*1ab0*/  LOP3.LUT R25, R17, 0x80000, RZ, 0xfc, !PT ;  /* 0x0008000011197812 */ /* 0x000fe200078efcff */
[----:B------:R-:W-:-:S07]  /*1ac0*/  IMAD.MOV.U32 R24, RZ, RZ, R16 ;  /* 0x000000ffff187224 */ /* 0x000fce00078e0010 */
.L_x_132:
[----:B------:R-:W-:Y:S05]  /*1ad0*/  BSYNC.RECONVERGENT B2 ;  /* 0x0000000000027941 */ /* 0x000fea0003800200 */
.L_x_130:
[----:B------:R-:W-:Y:S02]  /*1ae0*/  IMAD.MOV.U32 R2, RZ, RZ, R0 ;  /* 0x000000ffff027224 */ /* 0x000fe400078e0000 */
[----:B------:R-:W-:-:S04]  /*1af0*/  IMAD.MOV.U32 R3, RZ, RZ, 0x0 ;  /* 0x00000000ff037424 */ /* 0x000fc800078e00ff */
[----:B------:R-:W-:Y:S05]  /*1b00*/  RET.REL.NODEC R2 `(_Z12kernel1test1PlS_S_S_PdS0_S_S_) ;  /* 0xffffffe4023c7950 */ /* 0x000fea0003c3ffff */
        .weak           $__internal_10_$__cuda_sm20_div_u64
        .type           $__internal_10_$__cuda_sm20_div_u64,@function
        .size           $__internal_10_$__cuda_sm20_div_u64,(.L_x_188 - $__internal_10_$__cuda_sm20_div_u64)
$__internal_10_$__cuda_sm20_div_u64:
        /* <DEDUP_REMOVED lines=64> */
[----:B------:R-:W-:Y:S06]  /*1f10*/  RET.REL.NODEC R2 `(_Z12kernel1test1PlS_S_S_PdS0_S_S_) ;  /* 0xffffffe002387950 */ /* 0x000fec0003c3ffff */
.L_x_135:
        /* <DEDUP_REMOVED lines=14> */
.L_x_188:


//--------------------- .text._Z11kernel1testPlS_S_S_PdS0_S_S_ --------------------------
	.section	.text._Z11kernel1testPlS_S_S_PdS0_S_S_,"ax",@progbits
	.align	128
        .global         _Z11kernel1testPlS_S_S_PdS0_S_S_
        .type           _Z11kernel1testPlS_S_S_PdS0_S_S_,@function
        .size           _Z11kernel1testPlS_S_S_PdS0_S_S_,(.L_x_189 - _Z11kernel1testPlS_S_S_PdS0_S_S_)
        .other          _Z11kernel1testPlS_S_S_PdS0_S_S_,@"STO_CUDA_ENTRY STV_DEFAULT"
_Z11kernel1testPlS_S_S_PdS0_S_S_:
.text._Z11kernel1testPlS_S_S_PdS0_S_S_:
[----:B------:R-:W-:Y:S08]  /*0000*/  LDC R1, c[0x0][0x37c] ;  /* 0x0000df00ff017b82 */ /* 0x000ff00000000800 */
[----:B------:R-:W0:Y:S01]  /*0010*/  LDC.64 R2, c[0x0][0x380] ;  /* 0x0000e000ff027b82 */ /* 0x000e220000000a00 */
[----:B------:R-:W0:Y:S02]  /*0020*/  LDCU.64 UR4, c[0x0][0x358] ;  /* 0x00006b00ff0477ac */ /* 0x000e240008000a00 */
[----:B0-----:R0:W2:Y:S05]  /*0030*/  LDG.E.64 R16, desc[UR4][R2.64] ;  /* 0x0000000402107981 */ /* 0x0010aa000c1e1b00 */
[----:B------:R-:W0:Y:S01]  /*0040*/  S2UR UR6, SR_CTAID.X ;  /* 0x00000000000679c3 */ /* 0x000e220000002500 */
[----:B------:R-:W0:Y:S07]  /*0050*/  S2R R5, SR_TID.X ;  /* 0x0000000000057919 */ /* 0x000e2e0000002100 */
[----:B------:R-:W0:Y:S02]  /*0060*/  LDC R8, c[0x0][0x360] ;  /* 0x0000d800ff087b82 */ /* 0x000e240000000800 */
[----:B0-----:R-:W-:-:S05]  /*0070*/  IMAD R3, R8, UR6, R5 ;  /* 0x0000000608037c24 */ /* 0x001fca000f8e0205 */
[----:B--2---:R-:W-:-:S04]  /*0080*/  ISETP.GT.U32.AND P0, PT, R16, R3, PT ;  /* 0x000000031000720c */ /* 0x004fc80003f04070 */
[----:B------:R-:W-:-:S13]  /*0090*/  ISETP.GT.AND.EX P0, PT, R17, RZ, PT, P0 ;  /* 0x000000ff1100720c */ /* 0x000fda0003f04300 */
[----:B------:R-:W-:Y:S05]  /*00a0*/  @!P0 EXIT ;  /* 0x000000000000894d */ /* 0x000fea0003800000 */
[----:B------:R-:W0:Y:S01]  /*00b0*/  S2R R5, SR_TID.Y ;  /* 0x0000000000057919 */ /* 0x000e220000002200 */
[----:B------:R-:W0:Y:S01]  /*00c0*/  S2UR UR6, SR_CTAID.Y ;  /* 0x00000000000679c3 */ /* 0x000e220000002600 */
[----:B------:R-:W-:Y:S01]  /*00d0*/  BSSY.RECONVERGENT B0, `(.L_x_136) ;  /* 0x0000053000007945 */ /* 0x000fe20003800200 */
[----:B------:R-:W-:Y:S01]  /*00e0*/  IMAD.MOV.U32 R4, RZ, RZ, RZ ;  /* 0x000000ffff047224 */ /* 0x000fe200078e00ff */
[----:B------:R-:W1:Y:S01]  /*00f0*/  LDCU.64 UR10, c[0x0][0x390] ;  /* 0x00007200ff0a77ac */ /* 0x000e620008000a00 */
[----:B------:R-:W2:Y:S04]  /*0100*/  LDCU.64 UR12, c[0x0][0x3a8] ;  /* 0x00007500ff0c77ac */ /* 0x000ea80008000a00 */
[----:B------:R-:W0:Y:S01]  /*0110*/  LDC R6, c[0x0][0x364] ;  /* 0x0000d900ff067b82 */ /* 0x000e220000000800 */
[----:B------:R-:W3:Y:S01]  /*0120*/  LDCU UR7, c[0x0][0x374] ;  /* 0x00006e80ff0777ac */ /* 0x000ee20008000800 */
[----:B------:R-:W4:Y:S01]  /*0130*/  LDCU UR8, c[0x0][0x370] ;  /* 0x00006e00ff0877ac */ /* 0x000f220008000800 */
[----:B------:R-:W0:Y:S01]  /*0140*/  LDCU.64 UR14, c[0x0][0x3a0] ;  /* 0x00007400ff0e77ac */ /* 0x000e220008000a00 */
[----:B------:R-:W0:Y:S02]  /*0150*/  LDCU.128 UR16, c[0x0][0x3b0] ;  /* 0x00007600ff1077ac */ /* 0x000e240008000c00 */
[----:B0-----:R-:W-:-:S02]  /*0160*/  IMAD R5, R6, UR6, R5 ;  /* 0x0000000606057c24 */ /* 0x001fc4000f8e0205 */
[----:B---3--:R-:W-:Y:S02]  /*0170*/  IMAD R6, R6, UR7, RZ ;  /* 0x0000000706067c24 */ /* 0x008fe4000f8e02ff */
[----:B-12-4-:R-:W-:-:S07]  /*0180*/  IMAD R8, R8, UR8, RZ ;  /* 0x0000000808087c24 */ /* 0x016fce000f8e02ff */
.L_x_143:
[----:B0-----:R-:W0:Y:S02]  /*0190*/  LDCU.64 UR6, c[0x0][0x398] ;  /* 0x00007300ff0677ac */ /* 0x001e240008000a00 */
[----:B0-----:R-:W-:-:S04]  /*01a0*/  LEA R12, P0, R3, UR6, 0x3 ;  /* 0x00000006030c7c11 */ /* 0x001fc8000f8018ff */
[----:B------:R-:W-:-:S05]  /*01b0*/  LEA.HI.X R13, R3, UR7, R4, 0x3, P0 ;  /* 0x00000007030d7c11 */ /* 0x000fca00080f1c04 */
[----:B------:R-:W2:Y:S04]  /*01c0*/  LDG.E.64 R10, desc[UR4][R12.64+0x8] ;  /* 0x000008040c0a7981 */ /* 0x000ea8000c1e1b00 */
[----:B------:R-:W2:Y:S01]  /*01d0*/  LDG.E.64 R14, desc[UR4][R12.64] ;  /* 0x000000040c0e7981 */ /* 0x000ea2000c1e1b00 */
[----:B------:R-:W-:Y:S01]  /*01e0*/  BSSY.RECONVERGENT B1, `(.L_x_137) ;  /* 0x000003c000017945 */ /* 0x000fe20003800200 */
        /* <DEDUP_REMOVED lines=8> */
.L_x_142:
        /* <DEDUP_REMOVED lines=40> */
[----:B------:R-:W-:Y:S05]  /*04f0*/  CALL.REL.NOINC `($__internal_11_$__cuda_sm20_div_rn_f64_full) ;  /* 0x0000000000487944 */ /* 0x000fea0003c00000 */
[----:B------:R-:W-:Y:S02]  /*0500*/  IMAD.MOV.U32 R14, RZ, RZ, R22 ;  /* 0x000000ffff0e7224 */ /* 0x000fe400078e0016 */
[----:B------:R-:W-:-:S07]  /*0510*/  IMAD.MOV.U32 R15, RZ, RZ, R23 ;  /* 0x000000ffff0f7224 */ /* 0x000fce00078e0017 */
.L_x_141:
[----:B------:R-:W-:Y:S05]  /*0520*/  BSYNC.RECONVERGENT B3 ;  /* 0x0000000000037941 */ /* 0x000fea0003800200 */
.L_x_140:
[----:B------:R-:W-:-:S04]  /*0530*/  IADD3 R16, P1, PT, R11, UR14, RZ ;  /* 0x0000000e0b107c10 */ /* 0x000fc8000ff3e0ff */
[----:B------:R-:W-:-:S05]  /*0540*/  IADD3.X R17, PT, PT, R29, UR15, RZ, P1, !PT ;  /* 0x0000000f1d117c10 */ /* 0x000fca0008ffe4ff */
[----:B------:R0:W-:Y:S01]  /*0550*/  STG.E.64 desc[UR4][R16.64], R14 ;  /* 0x0000000e10007986 */ /* 0x0001e2000c101b04 */
[----:B------:R-:W-:Y:S05]  /*0560*/  @!P0 BRA `(.L_x_142) ;  /* 0xfffffffc00408947 */ /* 0x000fea000383ffff */
[----:B------:R-:W-:Y:S05]  /*0570*/  BSYNC.RECONVERGENT B2 ;  /* 0x0000000000027941 */ /* 0x000fea0003800200 */
.L_x_139:
[----:B------:R-:W0:Y:S02]  /*0580*/  LDC.64 R10, c[0x0][0x380] ;  /* 0x0000e000ff0a7b82 */ /* 0x000e240000000a00 */
[----:B0-----:R0:W5:Y:S02]  /*0590*/  LDG.E.64 R16, desc[UR4][R10.64] ;  /* 0x000000040a107981 */ /* 0x001164000c1e1b00 */
.L_x_138:
[----:B------:R-:W-:Y:S05]  /*05a0*/  BSYNC.RECONVERGENT B1 ;  /* 0x0000000000017941 */ /* 0x000fea0003800200 */
.L_x_137:
[----:B------:R-:W-:-:S05]  /*05b0*/  IADD3 R3, P0, PT, R8, R3, RZ ;  /* 0x0000000308037210 */ /* 0x000fca0007f1e0ff */
[----:B------:R-:W-:Y:S01]  /*05c0*/  IMAD.X R4, RZ, RZ, R4, P0 ;  /* 0x000000ffff047224 */ /* 0x000fe200000e0604 */
[----:B-----5:R-:W-:-:S04]  /*05d0*/  ISETP.GE.U32.AND P0, PT, R3, R16, PT ;  /* 0x000000100300720c */ /* 0x020fc80003f06070 */
[----:B------:R-:W-:-:S13]  /*05e0*/  ISETP.GE.AND.EX P0, PT, R4, R17, PT, P0 ;  /* 0x000000110400720c */ /* 0x000fda0003f06300 */
[----:B------:R-:W-:Y:S05]  /*05f0*/  @!P0 BRA `(.L_x_143) ;  /* 0xfffffff800e48947 */ /* 0x000fea000383ffff */
[----:B------:R-:W-:Y:S05]  /*0600*/  BSYNC.RECONVERGENT B0 ;  /* 0x0000000000007941 */ /* 0x000fea0003800200 */
.L_x_136:
[----:B------:R-:W-:Y:S05]  /*0610*/  EXIT ;  /* 0x000000000000794d */ /* 0x000fea0003800000 */
        .weak           $__internal_11_$__cuda_sm20_div_rn_f64_full
        .type           $__internal_11_$__cuda_sm20_div_rn_f64_full,@function
        .size           $__internal_11_$__cuda_sm20_div_rn_f64_full,(.L_x_189 - $__internal_11_$__cuda_sm20_div_rn_f64_full)
$__internal_11_$__cuda_sm20_div_rn_f64_full:
        /* <DEDUP_REMOVED lines=66> */
.L_x_145:
        /* <DEDUP_REMOVED lines=16> */
.L_x_148:
[----:B------:R-:W-:Y:S01]  /*0b40*/  LOP3.LUT R23, R17, 0x80000, RZ, 0xfc, !PT ;  /* 0x0008000011177812 */ /* 0x000fe200078efcff */
[----:B------:R-:W-:Y:S01]  /*0b50*/  IMAD.MOV.U32 R22, RZ, RZ, R16 ;  /* 0x000000ffff167224 */ /* 0x000fe200078e0010 */
[----:B------:R-:W-:Y:S06]  /*0b60*/  BRA `(.L_x_146) ;  /* 0x0000000000087947 */ /* 0x000fec0003800000 */
.L_x_147:
[----:B------:R-:W-:Y:S01]  /*0b70*/  LOP3.LUT R23, R19, 0x80000, RZ, 0xfc, !PT ;  /* 0x0008000013177812 */ /* 0x000fe200078efcff */
[----:B------:R-:W-:-:S07]  /*0b80*/  IMAD.MOV.U32 R22, RZ, RZ, R18 ;  /* 0x000000ffff167224 */ /* 0x000fce00078e0012 */
.L_x_146:
[----:B------:R-:W-:Y:S05]  /*0b90*/  BSYNC.RECONVERGENT B4 ;  /* 0x0000000000047941 */ /* 0x000fea0003800200 */
.L_x_144:
[----:B------:R-:W-:Y:S02]  /*0ba0*/  IMAD.MOV.U32 R14, RZ, RZ, R2 ;  /* 0x000000ffff0e7224 */ /* 0x000fe400078e0002 */
[----:B------:R-:W-:-:S04]  /*0bb0*/  IMAD.MOV.U32 R15, RZ, RZ, 0x0 ;  /* 0x00000000ff0f7424 */ /* 0x000fc800078e00ff */
[----:B------:R-:W-:Y:S05]  /*0bc0*/  RET.REL.NODEC R14 `(_Z11kernel1testPlS_S_S_PdS0_S_S_) ;  /* 0xfffffff40e0c7950 */ /* 0x000fea0003c3ffff */
.L_x_149:
        /* <DEDUP_REMOVED lines=11> */
.L_x_189:


//--------------------- .text._Z11kerneltest1PlS_S_S_S_PdS0_S_S_S_S_S_ --------------------------
	.section	.text._Z11kerneltest1PlS_S_S_S_PdS0_S_S_S_S_S_,"ax",@progbits
	.align	128
        .global         _Z11kerneltest1PlS_S_S_S_PdS0_S_S_S_S_S_
        .type           _Z11kerneltest1PlS_S_S_S_PdS0_S_S_S_S_S_,@function
        .size           _Z11kerneltest1PlS_S_S_S_PdS0_S_S_S_S_S_,(.L_x_190 - _Z11kerneltest1PlS_S_S_S_PdS0_S_S_S_S_S_)
        .other          _Z11kerneltest1PlS_S_S_S_PdS0_S_S_S_S_S_,@"STO_CUDA_ENTRY STV_DEFAULT"
_Z11kerneltest1PlS_S_S_S_PdS0_S_S_S_S_S_:
.text._Z11kerneltest1PlS_S_S_S_PdS0_S_S_S_S_S_:
[----:B------:R-:W-:Y:S08]  /*0000*/  LDC R1, c[0x0][0x37c] ;  /* 0x0000df00ff017b82 */ /* 0x000ff00000000800 */
[----:B------:R-:W0:Y:S01]  /*0010*/  LDC.64 R2, c[0x0][0x380] ;  /* 0x0000e000ff027b82 */ /* 0x000e220000000a00 */
[----:B------:R-:W0:Y:S01]  /*0020*/  LDCU.64 UR4, c[0x0][0x358] ;  /* 0x00006b00ff0477ac */ /* 0x000e220008000a00 */
[----:B------:R-:W1:Y:S01]  /*0030*/  LDCU.64 UR6, c[0x0][0x390] ;  /* 0x00007200ff0677ac */ /* 0x000e620008000a00 */
[----:B0-----:R-:W2:Y:S01]  /*0040*/  LDG.E.64 R2, desc[UR4][R2.64] ;  /* 0x0000000402027981 */ /* 0x001ea2000c1e1b00 */
[----:B------:R-:W0:Y:S04]  /*0050*/  S2R R5, SR_TID.X ;  /* 0x0000000000057919 */ /* 0x000e280000002100 */
[----:B------:R-:W3:Y:S01]  /*0060*/  LDC R0, c[0x0][0x360] ;  /* 0x0000d800ff007b82 */ /* 0x000ee20000000800 */
[C---:B--2---:R-:W-:Y:S01]  /*0070*/  IMAD.SHL.U32 R12, R2.reuse, 0x8, RZ ;  /* 0x00000008020c7824 */ /* 0x044fe200078e00ff */
[----:B------:R-:W-:-:S04]  /*0080*/  SHF.L.U64.HI R4, R2, 0x3, R3 ;  /* 0x0000000302047819 */ /* 0x000fc80000010203 */
[----:B-1----:R-:W-:-:S04]  /*0090*/  IADD3 R14, P0, PT, R12, UR6, RZ ;  /* 0x000000060c0e7c10 */ /* 0x002fc8000ff1e0ff */
[----:B------:R-:W-:-:S06]  /*00a0*/  IADD3.X R15, PT, PT, R4, UR7, RZ, P0, !PT ;  /* 0x00000007040f7c10 */ /* 0x000fcc00087fe4ff */
[----:B------:R-:W2:Y:S01]  /*00b0*/  LDG.E.64 R14, desc[UR4][R14.64] ;  /* 0x000000040e0e7981 */ /* 0x000ea2000c1e1b00 */
[----:B------:R-:W0:Y:S01]  /*00c0*/  S2UR UR6, SR_CTAID.X ;  /* 0x00000000000679c3 */ /* 0x000e220000002500 */
[----:B------:R-:W3:Y:S02]  /*00d0*/  LDCU UR7, c[0x0][0x370] ;  /* 0x00006e00ff0777ac */ /* 0x000ee40008000800 */
[C---:B---3--:R-:W-:Y:S02]  /*00e0*/  IMAD R2, R0.reuse, UR7, RZ ;  /* 0x0000000700027c24 */ /* 0x048fe4000f8e02ff */
[----:B0-----:R-:W-:-:S05]  /*00f0*/  IMAD R3, R0, UR6, R5 ;  /* 0x0000000600037c24 */ /* 0x001fca000f8e0205 */
[----:B--2---:R-:W-:-:S04]  /*0100*/  ISETP.GT.U32.AND P0, PT, R14, R3, PT ;  /* 0x000000030e00720c */ /* 0x004fc80003f04070 */
[----:B------:R-:W-:-:S13]  /*0110*/  ISETP.GT.AND.EX P0, PT, R15, RZ, PT, P0 ;  /* 0x000000ff0f00720c */ /* 0x000fda0003f04300 */
[----:B------:R-:W-:Y:S05]  /*0120*/  @!P0 EXIT ;  /* 0x000000000000894d */ /* 0x000fea0003800000 */
[----:B------:R-:W0:Y:S01]  /*0130*/  S2R R5, SR_TID.Y ;  /* 0x0000000000057919 */ /* 0x000e220000002200 */
[----:B------:R-:W0:Y:S01]  /*0140*/  S2UR UR6, SR_CTAID.Y ;  /* 0x00000000000679c3 */ /* 0x000e220000002600 */
[----:B------:R-:W1:Y:S01]  /*0150*/  LDCU.64 UR8, c[0x0][0x3d0] ;  /* 0x00007a00ff0877ac */ /* 0x000e620008000a00 */
[----:B------:R-:W2:Y:S06]  /*0160*/  LDCU.64 UR10, c[0x0][0x3c0] ;  /* 0x00007800ff0a77ac */ /* 0x000eac0008000a00 */
[----:B------:R-:W0:Y:S01]  /*0170*/  LDC R6, c[0x0][0x364] ;  /* 0x0000d900ff067b82 */ /* 0x000e220000000800 */
[----:B------:R-:W3:Y:S01]  /*0180*/  LDCU UR7, c[0x0][0x374] ;  /* 0x00006e80ff0777ac */ /* 0x000ee20008000800 */
[----:B------:R-:W4:Y:S01]  /*0190*/  LDCU.64 UR16, c[0x0][0x3a8] ;  /* 0x00007500ff1077ac */ /* 0x000f220008000a00 */
[----:B------:R-:W0:Y:S01]  /*01a0*/  LDCU.128 UR12, c[0x0][0x3b0] ;  /* 0x00007600ff0c77ac */ /* 0x000e220008000c00 */
[----:B-1----:R-:W-:-:S04]  /*01b0*/  IADD3 R12, P0, PT, R12, UR8, RZ ;  /* 0x000000080c0c7c10 */ /* 0x002fc8000ff1e0ff */
[----:B------:R-:W-:Y:S01]  /*01c0*/  IADD3.X R13, PT, PT, R4, UR9, RZ, P0, !PT ;  /* 0x00000009040d7c10 */ /* 0x000fe200087fe4ff */
[----:B------:R-:W-:Y:S02]  /*01d0*/  IMAD.MOV.U32 R4, RZ, RZ, RZ ;  /* 0x000000ffff047224 */ /* 0x000fe400078e00ff */
[C---:B0-----:R-:W-:Y:S02]  /*01e0*/  IMAD R5, R6.reuse, UR6, R5 ;  /* 0x0000000606057c24 */ /* 0x041fe4000f8e0205 */
[----:B--234-:R-:W-:-:S07]  /*01f0*/  IMAD R6, R6, UR7, RZ ;  /* 0x0000000706067c24 */ /* 0x01cfce000f8e02ff */
.L_x_155:
[----:B------:R-:W2:Y:S01]  /*0200*/  LDG.E.64 R8, desc[UR4][R12.64] ;  /* 0x000000040c087981 */ /* 0x000ea2000c1e1b00 */
[----:B0-----:R-:W0:Y:S01]  /*0210*/  LDCU.64 UR6, c[0x0][0x398] ;  /* 0x00007300ff0677ac */ /* 0x001e220008000a00 */
[----:B--2---:R-:W-:-:S05]  /*0220*/  IADD3 R0, P0, PT, R8, R3, RZ ;  /* 0x0000000308007210 */ /* 0x004fca0007f1e0ff */
[----:B------:R-:W-:Y:S01]  /*0230*/  IMAD.X R9, R9, 0x1, R4, P0 ;  /* 0x0000000109097824 */ /* 0x000fe200000e0604 */
[----:B0-----:R-:W-:-:S04]  /*0240*/  LEA R8, P0, R0, UR6, 0x3 ;  /* 0x0000000600087c11 */ /* 0x001fc8000f8018ff */
[----:B------:R-:W-:Y:S01]  /*0250*/  LEA.HI.X R9, R0, UR7, R9, 0x3, P0 ;  /* 0x0000000700097c11 */ /* 0x000fe200080f1c09 */
[----:B------:R-:W0:Y:S05]  /*0260*/  LDCU.64 UR6, c[0x0][0x3a0] ;  /* 0x00007400ff0677ac */ /* 0x000e2a0008000a00 */
[----:B------:R-:W2:Y:S02]  /*0270*/  LDG.E.64 R8, desc[UR4][R8.64] ;  /* 0x0000000408087981 */ /* 0x000ea4000c1e1b00 */
[C---:B--2---:R-:W-:Y:S01]  /*0280*/  IMAD.SHL.U32 R7, R8.reuse, 0x8, RZ ;  /* 0x0000000808077824 */ /* 0x044fe200078e00ff */
[----:B------:R-:W-:-:S04]  /*0290*/  SHF.L.U64.HI R0, R8, 0x3, R9 ;  /* 0x0000000308007819 */ /* 0x000fc80000010209 */
[----:B0-----:R-:W-:-:S04]  /*02a0*/  IADD3 R10, P0, PT, R7, UR6, RZ ;  /* 0x00000006070a7c10 */ /* 0x001fc8000ff1e0ff */
[----:B------:R-:W-:-:S06]  /*02b0*/  IADD3.X R11, PT, PT, R0, UR7, RZ, P0, !PT ;  /* 0x00000007000b7c10 */ /* 0x000fcc00087fe4ff */
[----:B------:R-:W2:Y:S01]  /*02c0*/  LDG.E.64 R10, desc[UR4][R10.64] ;  /* 0x000000040a0a7981 */ /* 0x000ea2000c1e1b00 */
[----:B------:R-:W-:Y:S01]  /*02d0*/  IADD3 R3, P0, PT, R2, R3, RZ ;  /* 0x0000000302037210 */ /* 0x000fe20007f1e0ff */
[----:B------:R-:W-:Y:S04]  /*02e0*/  BSSY.RECONVERGENT B0, `(.L_x_150) ;  /* 0x000003c000007945 */ /* 0x000fe80003800200 */
[----:B------:R-:W-:Y:S01]  /*02f0*/  IMAD.X R4, RZ, RZ, R4, P0 ;  /* 0x000000ffff047224 */ /* 0x000fe200000e0604 */
[----:B------:R-:W-:-:S04]  /*0300*/  ISETP.GE.U32.AND P0, PT, R3, R14, PT ;  /* 0x0000000e0300720c */ /* 0x000fc80003f06070 */
[----:B------:R-:W-:Y:S02]  /*0310*/  ISETP.GE.AND.EX P0, PT, R4, R15, PT, P0 ;  /* 0x0000000f0400720c */ /* 0x000fe40003f06300 */
[----:B--2---:R-:W-:-:S04]  /*0320*/  ISETP.GT.U32.AND P1, PT, R10, R5, PT ;  /* 0x000000050a00720c */ /* 0x004fc80003f24070 */
[----:B------:R-:W-:-:S13]  /*0330*/  ISETP.GT.AND.EX P1, PT, R11, RZ, PT, P1 ;  /* 0x000000ff0b00720c */ /* 0x000fda0003f24310 */
[----:B------:R-:W-:Y:S05]  /*0340*/  @!P1 BRA `(.L_x_151) ;  /* 0x0000000000d49947 */ /* 0x000fea0003800000 */
[----:B------:R-:W0:Y:S01]  /*0350*/  LDCU.64 UR6, c[0x0][0x3d8] ;  /* 0x00007b00ff0677ac */ /* 0x000e220008000a00 */
[----:B------:R-:W-:Y:S01]  /*0360*/  IMAD.MOV.U32 R31, RZ, RZ, RZ ;  /* 0x000000ffff1f7224 */ /* 0x000fe200078e00ff */
[----:B0-----:R-:W-:Y:S01]  /*0370*/  IADD3 R8, P1, PT, R7, UR6, RZ ;  /* 0x0000000607087c10 */ /* 0x001fe2000ff3e0ff */
[----:B------:R-:W-:-:S03]  /*0380*/  IMAD.MOV.U32 R7, RZ, RZ, R5 ;  /* 0x000000ffff077224 */ /* 0x000fc600078e0005 */
[----:B------:R-:W-:-:S09]  /*0390*/  IADD3.X R9, PT, PT, R0, UR7, RZ, P1, !PT ;  /* 0x0000000700097c10 */ /* 0x000fd20008ffe4ff */
.L_x_154:
        /* <DEDUP_REMOVED lines=16> */
[----:B------:R-:W-:Y:S01]  /*04a0*/  IMAD.MOV.U32 R16, RZ, RZ, 0x1 ;  /* 0x00000001ff107424 */ /* 0x000fe200078e00ff */
[----:B------:R-:W-:Y:S01]  /*04b0*/  UMOV UR6, 0x33333333 ;  /* 0x3333333300067882 */ /* 0x000fe20000000000 */
[----:B------:R-:W-:Y:S01]  /*04c0*/  UMOV UR7, 0x3feb3333 ;  /* 0x3feb333300077882 */ /* 0x000fe20000000000 */
[----:B------:R-:W-:Y:S01]  /*04d0*/  IADD3 R7, P1, PT, R6, R7, RZ ;  /* 0x0000000706077210 */ /* 0x000fe20007f3e0ff */
[----:B------:R-:W-:Y:S04]  /*04e0*/  BSSY.RECONVERGENT B1, `(.L_x_152) ;  /* 0x0000017000017945 */ /* 0x000fe80003800200 */
[----:B------:R-:W-:Y:S01]  /*04f0*/  IMAD.X R31, RZ, RZ, R31, P1 ;  /* 0x000000ffff1f7224 */ /* 0x000fe200008e061f */
[----:B------:R-:W-:-:S04]  /*0500*/  ISETP.GE.U32.AND P1, PT, R7, R10, PT ;  /* 0x0000000a0700720c */ /* 0x000fc80003f26070 */
[----:B------:R-:W-:Y:S01]  /*0510*/  ISETP.GE.AND.EX P1, PT, R31, R11, PT, P1 ;  /* 0x0000000b1f00720c */ /* 0x000fe20003f26310 */
[----:B--2---:R-:W0:Y:S01]  /*0520*/  I2F.F64.S64 R36, R36 ;  /* 0x0000002400247312 */ /* 0x004e220000301c00 */
[----:B---3--:R-:W-:-:S07]  /*0530*/  DMUL R20, R20, UR6 ;  /* 0x0000000614147c28 */ /* 0x008fce0008000000 */
[----:B0-----:R-:W0:Y:S03]  /*0540*/  MUFU.RCP64H R17, R37 ;  /* 0x0000002500117308 */ /* 0x001e260000001800 */
[----:B------:R-:W-:Y:S01]  /*0550*/  FSETP.GEU.AND P3, PT, |R21|, 6.5827683646048100446e-37, PT ;  /* 0x036000001500780b */ /* 0x000fe20003f6e200 */
        /* <DEDUP_REMOVED lines=12> */
[----:B------:R-:W-:Y:S05]  /*0620*/  CALL.REL.NOINC `($__internal_12_$__cuda_sm20_div_rn_f64_full) ;  /* 0x0000000000287944 */ /* 0x000fea0003c00000 */
[----:B------:R-:W-:Y:S02]  /*0630*/  IMAD.MOV.U32 R16, RZ, RZ, R24 ;  /* 0x000000ffff107224 */ /* 0x000fe400078e0018 */
[----:B------:R-:W-:-:S07]  /*0640*/  IMAD.MOV.U32 R17, RZ, RZ, R25 ;  /* 0x000000ffff117224 */ /* 0x000fce00078e0019 */
.L_x_153:
[----:B------:R-:W-:Y:S05]  /*0650*/  BSYNC.RECONVERGENT B1 ;  /* 0x0000000000017941 */ /* 0x000fea0003800200 */
.L_x_152:
[----:B------:R-:W-:-:S04]  /*0660*/  IADD3 R18, P2, PT, R30, UR16, RZ ;  /* 0x000000101e127c10 */ /* 0x000fc8000ff5e0ff */
[----:B------:R-:W-:-:S05]  /*0670*/  IADD3.X R19, PT, PT, R32, UR17, RZ, P2, !PT ;  /* 0x0000001120137c10 */ /* 0x000fca00097fe4ff */
[----:B------:R0:W-:Y:S01]  /*0680*/  STG.E.64 desc[UR4][R18.64], R16 ;  /* 0x0000001012007986 */ /* 0x0001e2000c101b04 */
[----:B------:R-:W-:Y:S05]  /*0690*/  @!P1 BRA `(.L_x_154) ;  /* 0xfffffffc00409947 */ /* 0x000fea000383ffff */
.L_x_151:
[----:B------:R-:W-:Y:S05]  /*06a0*/  BSYNC.RECONVERGENT B0 ;  /* 0x0000000000007941 */ /* 0x000fea0003800200 */
.L_x_150:
[----:B------:R-:W-:Y:S05]  /*06b0*/  @!P0 BRA `(.L_x_155) ;  /* 0xfffffff800d08947 */ /* 0x000fea000383ffff */
[----:B------:R-:W-:Y:S05]  /*06c0*/  EXIT ;  /* 0x000000000000794d */ /* 0x000fea0003800000 */
        .weak           $__internal_12_$__cuda_sm20_div_rn_f64_full
        .type           $__internal_12_$__cuda_sm20_div_rn_f64_full,@function
        .size           $__internal_12_$__cuda_sm20_div_rn_f64_full,(.L_x_190 - $__internal_12_$__cuda_sm20_div_rn_f64_full)
$__internal_12_$__cuda_sm20_div_rn_f64_full:
[C---:B------:R-:W-:Y:S01]  /*06d0*/  FSETP.GEU.AND P2, PT, |R37|.reuse, 1.469367938527859385e-39, PT ;  /* 0x001000002500780b */ /* 0x040fe20003f4e200 */
[--C-:B------:R-:W-:Y:S01]  /*06e0*/  IMAD.MOV.U32 R18, RZ, RZ, R36.reuse ;  /* 0x000000ffff127224 */ /* 0x100fe200078e0024 */
[----:B------:R-:W-:Y:S01]  /*06f0*/  LOP3.LUT R16, R37, 0x800fffff, RZ, 0xc0, !PT ;  /* 0x800fffff25107812 */ /* 0x000fe200078ec0ff */
[----:B------:R-:W-:Y:S01]  /*0700*/  IMAD.MOV.U32 R19, RZ, RZ, R37 ;  /* 0x000000ffff137224 */ /* 0x000fe200078e0025 */
[C---:B------:R-:W-:Y:S01]  /*0710*/  FSETP.GEU.AND P4, PT, |R21|.reuse, 1.469367938527859385e-39, PT ;  /* 0x001000001500780b */ /* 0x040fe20003f8e200 */
[----:B------:R-:W-:Y:S01]  /*0720*/  IMAD.MOV.U32 R22, RZ, RZ, 0x1 ;  /* 0x00000001ff167424 */ /* 0x000fe200078e00ff */
[----:B------:R-:W-:Y:S01]  /*0730*/  LOP3.LUT R17, R16, 0x3ff00000, RZ, 0xfc, !PT ;  /* 0x3ff0000010117812 */ /* 0x000fe200078efcff */
[----:B------:R-:W-:Y:S01]  /*0740*/  IMAD.MOV.U32 R16, RZ, RZ, R36 ;  /* 0x000000ffff107224 */ /* 0x000fe200078e0024 */
[----:B------:R-:W-:Y:S01]  /*0750*/  LOP3.LUT R33, R21, 0x7ff00000, RZ, 0xc0, !PT ;  /* 0x7ff0000015217812 */ /* 0x000fe200078ec0ff */
[----:B------:R-:W-:Y:S01]  /*0760*/  IMAD.MOV.U32 R34, RZ, RZ, 0x1ca00000 ;  /* 0x1ca00000ff227424 */ /* 0x000fe200078e00ff */
[----:B------:R-:W-:Y:S01]  /*0770*/  LOP3.LUT R36, R37, 0x7ff00000, RZ, 0xc0, !PT ;  /* 0x7ff0000025247812 */ /* 0x000fe200078ec0ff */
[----:B------:R-:W-:Y:S02]  /*0780*/  BSSY.RECONVERGENT B2, `(.L_x_156) ;  /* 0x000004e000027945 */ /* 0x000fe40003800200 */
[----:B------:R-:W-:Y:S01]  /*0790*/  @!P2 DMUL R16, R18, 8.98846567431157953865e+307 ;  /* 0x7fe000001210a828 */ /* 0x000fe20000000000 */
[----:B------:R-:W-:-:S03]  /*07a0*/  ISETP.GE.U32.AND P3, PT, R33, R36, PT ;  /* 0x000000242100720c */ /* 0x000fc60003f66070 */
[----:B------:R-:W-:Y:S02]  /*07b0*/  @!P4 LOP3.LUT R24, R19, 0x7ff00000, RZ, 0xc0, !PT ;  /* 0x7ff000001318c812 */ /* 0x000fe400078ec0ff */
[----:B------:R-:W0:Y:S02]  /*07c0*/  MUFU.RCP64H R23, R17 ;  /* 0x0000001100177308 */ /* 0x000e240000001800 */
[----:B------:R-:W-:Y:S02]  /*07d0*/  @!P4 ISETP.GE.U32.AND P5, PT, R33, R24, PT ;  /* 0x000000182100c20c */ /* 0x000fe40003fa6070 */
[----:B------:R-:W-:Y:S02]  /*07e0*/  @!P2 LOP3.LUT R36, R17, 0x7ff00000, RZ, 0xc0, !PT ;  /* 0x7ff000001124a812 */ /* 0x000fe400078ec0ff */
        /* <DEDUP_REMOVED lines=12> */
[----:B------:R-:W-:-:S08]  /*08b0*/  DFMA R24, R26, R24, R26 ;  /* 0x000000181a18722b */ /* 0x000fd0000000001a */
[----:B------:R-:W-:-:S08]  /*08c0*/  DMUL R26, R24, R22 ;  /* 0x00000016181a7228 */ /* 0x000fd00000000000 */
[----:B------:R-:W-:-:S08]  /*08d0*/  DFMA R28, R26, -R16, R22 ;  /* 0x800000101a1c722b */ /* 0x000fd00000000016 */
[----:B------:R-:W-:Y:S01]  /*08e0*/  DFMA R28, R24, R28, R26 ;  /* 0x0000001c181c722b */ /* 0x000fe2000000001a */
[----:B------:R-:W-:Y:S01]  /*08f0*/  IMAD.MOV.U32 R27, RZ, RZ, R33 ;  /* 0x000000ffff1b7224 */ /* 0x000fe200078e0021 */
[----:B------:R-:W-:-:S05]  /*0900*/  @!P4 LOP3.LUT R27, R23, 0x7ff00000, RZ, 0xc0, !PT ;  /* 0x7ff00000171bc812 */ /* 0x000fca00078ec0ff */
[----:B------:R-:W-:-:S05]  /*0910*/  VIADD R24, R27, 0xffffffff ;  /* 0xffffffff1b187836 */ /* 0x000fca0000000000 */
[----:B------:R-:W-:Y:S01]  /*0920*/  ISETP.GT.U32.AND P2, PT, R24, 0x7feffffe, PT ;  /* 0x7feffffe1800780c */ /* 0x000fe20003f44070 */
[----:B------:R-:W-:-:S05]  /*0930*/  VIADD R24, R36, 0xffffffff ;  /* 0xffffffff24187836 */ /* 0x000fca0000000000 */
        /* <DEDUP_REMOVED lines=29> */
.L_x_157:
        /* <DEDUP_REMOVED lines=16> */
.L_x_160:
[----:B------:R-:W-:Y:S01]  /*0c10*/  LOP3.LUT R25, R19, 0x80000, RZ, 0xfc, !PT ;  /* 0x0008000013197812 */ /* 0x000fe200078efcff */
[----:B------:R-:W-:Y:S01]  /*0c20*/  IMAD.MOV.U32 R24, RZ, RZ, R18 ;  /* 0x000000ffff187224 */ /* 0x000fe200078e0012 */
[----:B------:R-:W-:Y:S06]  /*0c30*/  BRA `(.L_x_158) ;  /* 0x0000000000087947 */ /* 0x000fec0003800000 */
.L_x_159:
[----:B------:R-:W-:Y:S01]  /*0c40*/  LOP3.LUT R25, R21, 0x80000, RZ, 0xfc, !PT ;  /* 0x0008000015197812 */ /* 0x000fe200078efcff */
[----:B------:R-:W-:-:S07]  /*0c50*/  IMAD.MOV.U32 R24, RZ, RZ, R20 ;  /* 0x000000ffff187224 */ /* 0x000fce00078e0014 */
.L_x_158:
[----:B------:R-:W-:Y:S05]  /*0c60*/  BSYNC.RECONVERGENT B2 ;  /* 0x0000000000027941 */ /* 0x000fea0003800200 */
.L_x_156:
[----:B------:R-:W-:Y:S02]  /*0c70*/  IMAD.MOV.U32 R16, RZ, RZ, R0 ;  /* 0x000000ffff107224 */ /* 0x000fe400078e0000 */
[----:B------:R-:W-:-:S04]  /*0c80*/  IMAD.MOV.U32 R17, RZ, RZ, 0x0 ;  /* 0x00000000ff117424 */ /* 0x000fc800078e00ff */
[----:B------:R-:W-:Y:S05]  /*0c90*/  RET.REL.NODEC R16 `(_Z11kerneltest1PlS_S_S_S_PdS0_S_S_S_S_S_) ;  /* 0xfffffff010d87950 */ /* 0x000fea0003c3ffff */
.L_x_161:
        /* <DEDUP_REMOVED lines=14> */
.L_x_190:


//--------------------- .text._Z10kerneltestPlS_S_S_S_PdS0_S_S_S_S_S_ --------------------------
	.section	.text._Z10kerneltestPlS_S_S_S_PdS0_S_S_S_S_S_,"ax",@progbits
	.align	128
        .global         _Z10kerneltestPlS_S_S_S_PdS0_S_S_S_S_S_
        .type           _Z10kerneltestPlS_S_S_S_PdS0_S_S_S_S_S_,@function
        .size           _Z10kerneltestPlS_S_S_S_PdS0_S_S_S_S_S_,(.L_x_191 - _Z10kerneltestPlS_S_S_S_PdS0_S_S_S_S_S_)
        .other          _Z10kerneltestPlS_S_S_S_PdS0_S_S_S_S_S_,@"STO_CUDA_ENTRY STV_DEFAULT"
_Z10kerneltestPlS_S_S_S_PdS0_S_S_S_S_S_:
.text._Z10kerneltestPlS_S_S_S_PdS0_S_S_S_S_S_:
[----:B------:R-:W-:Y:S08]  /*0000*/  LDC R1, c[0x0][0x37c] ;  /* 0x0000df00ff017b82 */ /* 0x000ff00000000800 */
[----:B------:R-:W0:Y:S01]  /*0010*/  LDC.64 R2, c[0x0][0x380] ;  /* 0x0000e000ff027b82 */ /* 0x000e220000000a00 */
[----:B------:R-:W0:Y:S07]  /*0020*/  LDCU.64 UR4, c[0x0][0x358] ;  /* 0x00006b00ff0477ac */ /* 0x000e2e0008000a00 */
[----:B------:R-:W1:Y:S01]  /*0030*/  LDC.64 R4, c[0x0][0x388] ;  /* 0x0000e200ff047b82 */ /* 0x000e620000000a00 */
[----:B0-----:R-:W2:Y:S04]  /*0040*/  LDG.E.64 R2, desc[UR4][R2.64] ;  /* 0x0000000402027981 */ /* 0x001ea8000c1e1b00 */
[----:B-1----:R0:W3:Y:S03]  /*0050*/  LDG.E.64 R12, desc[UR4][R4.64] ;  /* 0x00000004040c7981 */ /* 0x0020e6000c1e1b00 */
[----:B------:R-:W1:Y:S01]  /*0060*/  S2UR UR6, SR_CTAID.Z ;  /* 0x00000000000679c3 */ /* 0x000e620000002700 */
[----:B------:R-:W1:Y:S07]  /*0070*/  S2R R7, SR_TID.Z ;  /* 0x0000000000077919 */ /* 0x000e6e0000002300 */
[----:B------:R-:W1:Y:S02]  /*0080*/  LDC R0, c[0x0][0x368] ;  /* 0x0000da00ff007b82 */ /* 0x000e640000000800 */
[C---:B-1----:R-:W-:Y:S01]  /*0090*/  IMAD R7, R0.reuse, UR6, R7 ;  /* 0x0000000600077c24 */ /* 0x042fe2000f8e0207 */
[----:B------:R-:W1:Y:S04]  /*00a0*/  LDCU UR6, c[0x0][0x378] ;  /* 0x00006f00ff0677ac */ /* 0x000e680008000800 */
[----:B--2---:R-:W-:Y:S01]  /*00b0*/  IADD3 R9, P0, PT, R7, R2, RZ ;  /* 0x0000000207097210 */ /* 0x004fe20007f1e0ff */
[----:B-1----:R-:W-:-:S04]  /*00c0*/  IMAD R2, R0, UR6, RZ ;  /* 0x0000000600027c24 */ /* 0x002fc8000f8e02ff */
[----:B0-----:R-:W-:Y:S01]  /*00d0*/  IMAD.X R4, RZ, RZ, R3, P0 ;  /* 0x000000ffff047224 */ /* 0x001fe200000e0603 */
[----:B---3--:R-:W-:-:S04]  /*00e0*/  ISETP.GE.U32.AND P0, PT, R9, R12, PT ;  /* 0x0000000c0900720c */ /* 0x008fc80003f06070 */
[----:B------:R-:W-:-:S13]  /*00f0*/  ISETP.GE.AND.EX P0, PT, R4, R13, PT, P0 ;  /* 0x0000000d0400720c */ /* 0x000fda0003f06300 */
[----:B------:R-:W-:Y:S05]  /*0100*/  @P0 EXIT ;  /* 0x000000000000094d */ /* 0x000fea0003800000 */
[----:B------:R-:W0:Y:S01]  /*0110*/  S2R R5, SR_TID.X ;  /* 0x0000000000057919 */ /* 0x000e220000002100 */
[----:B------:R-:W0:Y:S01]  /*0120*/  LDC R6, c[0x0][0x360] ;  /* 0x0000d800ff067b82 */ /* 0x000e220000000800 */
[----:B------:R-:W1:Y:S01]  /*0130*/  LDCU UR7, c[0x0][0x370] ;  /* 0x00006e00ff0777ac */ /* 0x000e620008000800 */
[----:B------:R-:W-:Y:S01]  /*0140*/  IMAD.MOV.U32 R3, RZ, RZ, R9 ;  /* 0x000000ffff037224 */ /* 0x000fe200078e0009 */
[----:B------:R-:W2:Y:S01]  /*0150*/  S2R R7, SR_TID.Y ;  /* 0x0000000000077919 */ /* 0x000ea20000002200 */
[----:B------:R-:W3:Y:S04]  /*0160*/  LDCU.64 UR10, c[0x0][0x3c0] ;  /* 0x00007800ff0a77ac */ /* 0x000ee80008000a00 */
[----:B------:R-:W0:Y:S01]  /*0170*/  S2UR UR6, SR_CTAID.X ;  /* 0x00000000000679c3 */ /* 0x000e220000002500 */
[----:B------:R-:W4:Y:S01]  /*0180*/  LDCU.64 UR16, c[0x0][0x3a8] ;  /* 0x00007500ff1077ac */ /* 0x000f220008000a00 */
[----:B------:R-:W0:Y:S06]  /*0190*/  LDCU.128 UR12, c[0x0][0x3b0] ;  /* 0x00007600ff0c77ac */ /* 0x000e2c0008000c00 */
[----:B------:R-:W2:Y:S08]  /*01a0*/  S2UR UR8, SR_CTAID.Y ;  /* 0x00000000000879c3 */ /* 0x000eb00000002600 */
[----:B------:R-:W2:Y:S01]  /*01b0*/  LDC R8, c[0x0][0x364] ;  /* 0x0000d900ff087b82 */ /* 0x000ea20000000800 */
[----:B------:R-:W5:Y:S01]  /*01c0*/  LDCU UR9, c[0x0][0x374] ;  /* 0x00006e80ff0977ac */ /* 0x000f620008000800 */
[----:B0-----:R-:W-:-:S02]  /*01d0*/  IMAD R5, R6, UR6, R5 ;  /* 0x0000000606057c24 */ /* 0x001fc4000f8e0205 */
[----:B-1----:R-:W-:Y:S02]  /*01e0*/  IMAD R6, R6, UR7, RZ ;  /* 0x0000000706067c24 */ /* 0x002fe4000f8e02ff */
[C---:B--2---:R-:W-:Y:S02]  /*01f0*/  IMAD R7, R8.reuse, UR8, R7 ;  /* 0x0000000808077c24 */ /* 0x044fe4000f8e0207 */
[----:B---345:R-:W-:-:S07]  /*0200*/  IMAD R8, R8, UR9, RZ ;  /* 0x0000000908087c24 */ /* 0x038fce000f8e02ff */
.L_x_171:
[----:B0-----:R-:W0:Y:S02]  /*0210*/  LDCU.64 UR6, c[0x0][0x390] ;  /* 0x00007200ff0677ac */ /* 0x001e240008000a00 */
[----:B01----:R-:W-:-:S04]  /*0220*/  LEA R10, P0, R3, UR6, 0x3 ;  /* 0x00000006030a7c11 */ /* 0x003fc8000f8018ff */
[----:B------:R-:W-:-:S06]  /*0230*/  LEA.HI.X R11, R3, UR7, R4, 0x3, P0 ;  /* 0x00000007030b7c11 */ /* 0x000fcc00080f1c04 */
[----:B------:R-:W2:Y:S01]  /*0240*/  LDG.E.64 R10, desc[UR4][R10.64] ;  /* 0x000000040a0a7981 */ /* 0x000ea2000c1e1b00 */
[----:B------:R-:W-:Y:S01]  /*0250*/  BSSY.RECONVERGENT B0, `(.L_x_162) ;  /* 0x0000057000007945 */ /* 0x000fe20003800200 */
[----:B--2---:R-:W-:-:S04]  /*0260*/  ISETP.GT.U32.AND P0, PT, R10, R5, PT ;  /* 0x000000050a00720c */ /* 0x004fc80003f04070 */
[----:B------:R-:W-:-:S13]  /*0270*/  ISETP.GT.AND.EX P0, PT, R11, RZ, PT, P0 ;  /* 0x000000ff0b00720c */ /* 0x000fda0003f04300 */
[----:B------:R-:W-:Y:S05]  /*0280*/  @!P0 BRA `(.L_x_163) ;  /* 0x00000004004c8947 */ /* 0x000fea0003800000 */
[----:B------:R-:W-:Y:S01]  /*0290*/  BSSY.RECONVERGENT B1, `(.L_x_164) ;  /* 0x0000050000017945 */ /* 0x000fe20003800200 */
[----:B------:R-:W-:Y:S02]  /*02a0*/  IMAD.MOV.U32 R9, RZ, RZ, R5 ;  /* 0x000000ffff097224 */ /* 0x000fe400078e0005 */
[----:B------:R-:W-:-:S07]  /*02b0*/  IMAD.MOV.U32 R31, RZ, RZ, RZ ;  /* 0x000000ffff1f7224 */ /* 0x000fce00078e00ff */
.L_x_170:
[----:B0-----:R-:W0:Y:S02]  /*02c0*/  LDCU.64 UR6, c[0x0][0x3d0] ;  /* 0x00007a00ff0677ac */ /* 0x001e240008000a00 */
[----:B0-----:R-:W-:-:S04]  /*02d0*/  LEA R14, P0, R3, UR6, 0x3 ;  /* 0x00000006030e7c11 */ /* 0x001fc8000f8018ff */
[----:B------:R-:W-:Y:S01]  /*02e0*/  LEA.HI.X R15, R3, UR7, R4, 0x3, P0 ;  /* 0x00000007030f7c11 */ /* 0x000fe200080f1c04 */
[----:B------:R-:W0:Y:S04]  /*02f0*/  LDCU.64 UR6, c[0x0][0x398] ;  /* 0x00007300ff0677ac */ /* 0x000e280008000a00 */
[----:B------:R-:W2:Y:S02]  /*0300*/  LDG.E.64 R12, desc[UR4][R14.64] ;  /* 0x000000040e0c7981 */ /* 0x000ea4000c1e1b00 */
[----:B--2---:R-:W-:-:S05]  /*0310*/  IADD3 R0, P0, PT, R12, R9, RZ ;  /* 0x000000090c007210 */ /* 0x004fca0007f1e0ff */
[----:B------:R-:W-:Y:S01]  /*0320*/  IMAD.X R13, R13, 0x1, R31, P0 ;  /* 0x000000010d0d7824 */ /* 0x000fe200000e061f */
[----:B0-----:R-:W-:-:S04]  /*0330*/  LEA R16, P0, R0, UR6, 0x3 ;  /* 0x0000000600107c11 */ /* 0x001fc8000f8018ff */
[----:B------:R-:W-:Y:S01]  /*0340*/  LEA.HI.X R17, R0, UR7, R13, 0x3, P0 ;  /* 0x0000000700117c11 */ /* 0x000fe200080f1c0d */
[----:B------:R-:W0:Y:S04]  /*0350*/  LDCU.64 UR6, c[0x0][0x3a0] ;  /* 0x00007400ff0677ac */ /* 0x000e280008000a00 */
        /* <DEDUP_REMOVED lines=15> */
[----:B------:R-:W-:Y:S02]  /*0450*/  IMAD.MOV.U32 R33, RZ, RZ, R7 ;  /* 0x000000ffff217224 */ /* 0x000fe400078e0007 */
[----:B------:R-:W-:Y:S01]  /*0460*/  IMAD.MOV.U32 R35, RZ, RZ, RZ ;  /* 0x000000ffff237224 */ /* 0x000fe200078e00ff */
[----:B0-----:R-:W-:-:S04]  /*0470*/  IADD3 R14, P1, PT, R18, UR6, RZ ;  /* 0x00000006120e7c10 */ /* 0x001fc8000ff3e0ff */
[----:B------:R-:W-:-:S09]  /*0480*/  IADD3.X R15, PT, PT, R0, UR7, RZ, P1, !PT ;  /* 0x00000007000f7c10 */ /* 0x000fd20008ffe4ff */
.L_x_169:
        /* <DEDUP_REMOVED lines=40> */
[----:B------:R-:W-:Y:S05]  /*0710*/  CALL.REL.NOINC `($__internal_13_$__cuda_sm20_div_rn_f64_full) ;  /* 0x0000000000447944 */ /* 0x000fea0003c00000 */
.L_x_168:
[----:B------:R-:W-:Y:S05]  /*0720*/  BSYNC.RECONVERGENT B3 ;  /* 0x0000000000037941 */ /* 0x000fea0003800200 */
.L_x_167:
[----:B------:R-:W-:-:S04]  /*0730*/  IADD3 R16, P2, PT, R30, UR16, RZ ;  /* 0x000000101e107c10 */ /* 0x000fc8000ff5e0ff */
[----:B------:R-:W-:-:S05]  /*0740*/  IADD3.X R17, PT, PT, R32, UR17, RZ, P2, !PT ;  /* 0x0000001120117c10 */ /* 0x000fca00097fe4ff */
[----:B------:R0:W-:Y:S01]  /*0750*/  STG.E.64 desc[UR4][R16.64], R18 ;  /* 0x0000001210007986 */ /* 0x0001e2000c101b04 */
[----:B------:R-:W-:Y:S05]  /*0760*/  @!P1 BRA `(.L_x_169) ;  /* 0xfffffffc00489947 */ /* 0x000fea000383ffff */
.L_x_166:
[----:B------:R-:W-:Y:S05]  /*0770*/  BSYNC.RECONVERGENT B2 ;  /* 0x0000000000027941 */ /* 0x000fea0003800200 */
.L_x_165:
[----:B------:R-:W-:Y:S05]  /*0780*/  @!P0 BRA `(.L_x_170) ;  /* 0xfffffff800cc8947 */ /* 0x000fea000383ffff */
[----:B------:R-:W-:Y:S05]  /*0790*/  BSYNC.RECONVERGENT B1 ;  /* 0x0000000000017941 */ /* 0x000fea0003800200 */
.L_x_164:
[----:B------:R-:W1:Y:S02]  /*07a0*/  LDC.64 R10, c[0x0][0x388] ;  /* 0x0000e200ff0a7b82 */ /* 0x000e640000000a00 */
[----:B-1----:R1:W5:Y:S02]  /*07b0*/  LDG.E.64 R12, desc[UR4][R10.64] ;  /* 0x000000040a0c7981 */ /* 0x002364000c1e1b00 */
.L_x_163:
[----:B------:R-:W-:Y:S05]  /*07c0*/  BSYNC.RECONVERGENT B0 ;  /* 0x0000000000007941 */ /* 0x000fea0003800200 */
.L_x_162:
[----:B------:R-:W-:-:S05]  /*07d0*/  IADD3 R3, P0, PT, R2, R3, RZ ;  /* 0x0000000302037210 */ /* 0x000fca0007f1e0ff */
[----:B------:R-:W-:Y:S01]  /*07e0*/  IMAD.X R4, RZ, RZ, R4, P0 ;  /* 0x000000ffff047224 */ /* 0x000fe200000e0604 */
[----:B-----5:R-:W-:-:S04]  /*07f0*/  ISETP.GE.U32.AND P0, PT, R3, R12, PT ;  /* 0x0000000c0300720c */ /* 0x020fc80003f06070 */
[----:B------:R-:W-:-:S13]  /*0800*/  ISETP.GE.AND.EX P0, PT, R4, R13, PT, P0 ;  /* 0x0000000d0400720c */ /* 0x000fda0003f06300 */
[----:B------:R-:W-:Y:S05]  /*0810*/  @!P0 BRA `(.L_x_171) ;  /* 0xfffffff8007c8947 */ /* 0x000fea000383ffff */
[----:B------:R-:W-:Y:S05]  /*0820*/  EXIT ;  /* 0x000000000000794d */ /* 0x000fea0003800000 */
        .weak           $__internal_13_$__cuda_sm20_div_rn_f64_full
        .type           $__internal_13_$__cuda_sm20_div_rn_f64_full,@function
        .size           $__internal_13_$__cuda_sm20_div_rn_f64_full,(.L_x_191 - $__internal_13_$__cuda_sm20_div_rn_f64_full)
$__internal_13_$__cuda_sm20_div_rn_f64_full:
[----:B------:R-:W-:Y:S01]  /*0830*/  FSETP.GEU.AND P4, PT, |R17|, 1.469367938527859385e-39, PT ;  /* 0x001000001100780b */ /* 0x000fe20003f8e200 */
[----:B------:R-:W-:Y:S01]  /*0840*/  IMAD.MOV.U32 R36, RZ, RZ, 0x1ca00000 ;  /* 0x1ca00000ff247424 */ /* 0x000fe200078e00ff */
[C---:B------:R-:W-:Y:S01]  /*0850*/  FSETP.GEU.AND P2, PT, |R21|.reuse, 1.469367938527859385e-39, PT ;  /* 0x001000001500780b */ /* 0x040fe20003f4e200 */
[----:B------:R-:W-:Y:S01]  /*0860*/  IMAD.MOV.U32 R22, RZ, RZ, R16 ;  /* 0x000000ffff167224 */ /* 0x000fe200078e0010 */
[----:B------:R-:W-:Y:S01]  /*0870*/  LOP3.LUT R18, R21, 0x800fffff, RZ, 0xc0, !PT ;  /* 0x800fffff15127812 */ /* 0x000fe200078ec0ff */
[----:B------:R-:W-:Y:S01]  /*0880*/  IMAD.MOV.U32 R24, RZ, RZ, 0x1 ;  /* 0x00000001ff187424 */ /* 0x000fe200078e00ff */
[----:B------:R-:W-:Y:S01]  /*0890*/  LOP3.LUT R34, R17, 0x7ff00000, RZ, 0xc0, !PT ;  /* 0x7ff0000011227812 */ /* 0x000fe200078ec0ff */
[----:B------:R-:W-:Y:S01]  /*08a0*/  BSSY.RECONVERGENT B4, `(.L_x_172) ;  /* 0x0000050000047945 */ /* 0x000fe20003800200 */
[----:B------:R-:W-:Y:S01]  /*08b0*/  LOP3.LUT R19, R18, 0x3ff00000, RZ, 0xfc, !PT ;  /* 0x3ff0000012137812 */ /* 0x000fe200078efcff */
[----:B------:R-:W-:Y:S01]  /*08c0*/  IMAD.MOV.U32 R18, RZ, RZ, R20 ;  /* 0x000000ffff127224 */ /* 0x000fe200078e0014 */
[----:B------:R-:W-:-:S03]  /*08d0*/  LOP3.LUT R37, R21, 0x7ff00000, RZ, 0xc0, !PT ;  /* 0x7ff0000015257812 */ /* 0x000fc600078ec0ff */
[----:B------:R-:W-:Y:S01]  /*08e0*/  @!P4 LOP3.LUT R23, R21, 0x7ff00000, RZ, 0xc0, !PT ;  /* 0x7ff000001517c812 */ /* 0x000fe200078ec0ff */
[----:B------:R-:W-:Y:S01]  /*08f0*/  @!P4 IMAD.MOV.U32 R26, RZ, RZ, RZ ;  /* 0x000000ffff1ac224 */ /* 0x000fe200078e00ff */
[----:B------:R-:W-:Y:S01]  /*0900*/  @!P2 DMUL R18, R20, 8.98846567431157953865e+307 ;  /* 0x7fe000001412a828 */ /* 0x000fe20000000000 */
[C---:B------:R-:W-:Y:S02]  /*0910*/  ISETP.GE.U32.AND P3, PT, R34.reuse, R37, PT ;  /* 0x000000252200720c */ /* 0x040fe40003f66070 */
[----:B------:R-:W-:Y:S02]  /*0920*/  @!P4 ISETP.GE.U32.AND P5, PT, R34, R23, PT ;  /* 0x000000172200c20c */ /* 0x000fe40003fa6070 */
[C---:B------:R-:W-:Y:S01]  /*0930*/  SEL R23, R36.reuse, 0x63400000, !P3 ;  /* 0x6340000024177807 */ /* 0x040fe20005800000 */
[----:B------:R-:W0:Y:S01]  /*0940*/  MUFU.RCP64H R25, R19 ;  /* 0x0000001300197308 */ /* 0x000e220000001800 */
[----:B------:R-:W-:Y:S02]  /*0950*/  @!P4 SEL R27, R36, 0x63400000, !P5 ;  /* 0x63400000241bc807 */ /* 0x000fe40006800000 */
[----:B------:R-:W-:-:S02]  /*0960*/  LOP3.LUT R23, R23, 0x800fffff, R17, 0xf8, !PT ;  /* 0x800fffff17177812 */ /* 0x000fc400078ef811 */
[----:B------:R-:W-:Y:S02]  /*0970*/  @!P4 LOP3.LUT R27, R27, 0x80000000, R17, 0xf8, !PT ;  /* 0x800000001b1bc812 */ /* 0x000fe400078ef811 */
[----:B------:R-:W-:Y:S02]  /*0980*/  @!P2 LOP3.LUT R37, R19, 0x7ff00000, RZ, 0xc0, !PT ;  /* 0x7ff000001325a812 */ /* 0x000fe400078ec0ff */
[----:B------:R-:W-:-:S06]  /*0990*/  @!P4 LOP3.LUT R27, R27, 0x100000, RZ, 0xfc, !PT ;  /* 0x001000001b1bc812 */ /* 0x000fcc00078efcff */
[----:B------:R-:W-:Y:S02]  /*09a0*/  @!P4 DFMA R22, R22, 2, -R26 ;  /* 0x400000001616c82b */ /* 0x000fe4000000081a */
[----:B0-----:R-:W-:-:S08]  /*09b0*/  DFMA R26, R24, -R18, 1 ;  /* 0x3ff00000181a742b */ /* 0x001fd00000000812 */
[----:B------:R-:W-:-:S08]  /*09c0*/  DFMA R26, R26, R26, R26 ;  /* 0x0000001a1a1a722b */ /* 0x000fd0000000001a */
[----:B------:R-:W-:-:S08]  /*09d0*/  DFMA R26, R24, R26, R24 ;  /* 0x0000001a181a722b */ /* 0x000fd00000000018 */
[----:B------:R-:W-:-:S08]  /*09e0*/  DFMA R24, R26, -R18, 1 ;  /* 0x3ff000001a18742b */ /* 0x000fd00000000812 */
        /* <DEDUP_REMOVED lines=22> */
[----:B------:R-:W-:-:S06]  /*0b50*/  DFMA R18, R28, -R18, R22 ;  /* 0x800000121c12722b */ /* 0x000fcc0000000016 */
[----:B------:R-:W-:-:S04]  /*0b60*/  IMAD.MOV.U32 R18, RZ, RZ, RZ ;  /* 0x000000ffff127224 */ /* 0x000fc800078e00ff */
        /* <DEDUP_REMOVED lines=14> */
.L_x_173:
        /* <DEDUP_REMOVED lines=16> */
.L_x_176:
[----:B------:R-:W-:Y:S01]  /*0d50*/  LOP3.LUT R25, R21, 0x80000, RZ, 0xfc, !PT ;  /* 0x0008000015197812 */ /* 0x000fe200078efcff */
[----:B------:R-:W-:Y:S01]  /*0d60*/  IMAD.MOV.U32 R24, RZ, RZ, R20 ;  /* 0x000000ffff187224 */ /* 0x000fe200078e0014 */
[----:B------:R-:W-:Y:S06]  /*0d70*/  BRA `(.L_x_174) ;  /* 0x0000000000087947 */ /* 0x000fec0003800000 */
.L_x_175:
[----:B------:R-:W-:Y:S01]  /*0d80*/  LOP3.LUT R25, R17, 0x80000, RZ, 0xfc, !PT ;  /* 0x0008000011197812 */ /* 0x000fe200078efcff */
[----:B------:R-:W-:-:S07]  /*0d90*/  IMAD.MOV.U32 R24, RZ, RZ, R16 ;  /* 0x000000ffff187224 */ /* 0x000fce00078e0010 */
.L_x_174:
[----:B------:R-:W-:Y:S05]  /*0da0*/  BSYNC.RECONVERGENT B4 ;  /* 0x0000000000047941 */ /* 0x000fea0003800200 */
.L_x_172:
[----:B------:R-:W-:Y:S02]  /*0db0*/  IMAD.MOV.U32 R16, RZ, RZ, R0 ;  /* 0x000000ffff107224 */ /* 0x000fe400078e0000 */
[----:B------:R-:W-:Y:S02]  /*0dc0*/  IMAD.MOV.U32 R17, RZ, RZ, 0x0 ;  /* 0x00000000ff117424 */ /* 0x000fe400078e00ff */
[----:B------:R-:W-:Y:S02]  /*0dd0*/  IMAD.MOV.U32 R18, RZ, RZ, R24 ;  /* 0x000000ffff127224 */ /* 0x000fe400078e0018 */
[----:B------:R-:W-:Y:S01]  /*0de0*/  IMAD.MOV.U32 R19, RZ, RZ, R25 ;  /* 0x000000ffff137224 */ /* 0x000fe200078e0019 */
[----:B------:R-:W-:Y:S06]  /*0df0*/  RET.REL.NODEC R16 `(_Z10kerneltestPlS_S_S_S_PdS0_S_S_S_S_S_) ;  /* 0xfffffff010807950 */ /* 0x000fec0003c3ffff */
.L_x_177:
        /* <DEDUP_REMOVED lines=16> */
.L_x_191:


//--------------------- .nv.shared.reserved.0     --------------------------
	.section	.nv.shared.reserved.0,"aw",@nobits
	.weak		__nv_reservedSMEM_offset_0_alias
	.size		__nv_reservedSMEM_offset_0_alias, 0, 64
	.other		__nv_reservedSMEM_offset_0_alias,@"STO_CUDA_RESERVED_SHARED STV_DEFAULT"
__nv_reservedSMEM_offset_0_alias:
	.zero		0
	.zero		64


//--------------------- .nv.constant0._Z12kernel4test1PlS_S_S_PdS0_S_S_ --------------------------
	.section	.nv.constant0._Z12kernel4test1PlS_S_S_PdS0_S_S_,"a",@progbits
	.sectionflags	@""
	.align	4
.nv.constant0._Z12kernel4test1PlS_S_S_PdS0_S_S_:
	.zero		960


//--------------------- .nv.constant0._Z11kernel4testPlS_S_S_PdS0_S_S_ --------------------------
	.section	.nv.constant0._Z11kernel4testPlS_S_S_PdS0_S_S_,"a",@progbits
	.sectionflags	@""
	.align	4
.nv.constant0._Z11kernel4testPlS_S_S_PdS0_S_S_:
	.zero		960


//--------------------- .nv.constant0._Z12kernel3test1PlS_S_S_PdS0_S_ --------------------------
	.section	.nv.constant0._Z12kernel3test1PlS_S_S_PdS0_S_,"a",@progbits
	.sectionflags	@""
	.align	4
.nv.constant0._Z12kernel3test1PlS_S_S_PdS0_S_:
	.zero		952


//--------------------- .nv.constant0._Z11kernel3testPlS_S_S_PdS0_S_ --------------------------
	.section	.nv.constant0._Z11kernel3testPlS_S_S_PdS0_S_,"a",@progbits
	.sectionflags	@""
	.align	4
.nv.constant0._Z11kernel3testPlS_S_S_PdS0_S_:
	.zero		952


//--------------------- .nv.constant0._Z12kernel2test1PlS_S_S_PdS0_S_S_S_ --------------------------
	.section	.nv.constant0._Z12kernel2test1PlS_S_S_PdS0_S_S_S_,"a",@progbits
	.sectionflags	@""
	.align	4
.nv.constant0._Z12kernel2test1PlS_S_S_PdS0_S_S_S_:
	.zero		968


//--------------------- .nv.constant0._Z11kernel2testPlS_S_S_PdS0_S_S_S_ --------------------------
	.section	.nv.constant0._Z11kernel2testPlS_S_S_PdS0_S_S_S_,"a",@progbits
	.sectionflags	@""
	.align	4
.nv.constant0._Z11kernel2testPlS_S_S_PdS0_S_S_S_:
	.zero		968


//--------------------- .nv.constant0._Z12kernel1test1PlS_S_S_PdS0_S_S_ --------------------------
	.section	.nv.constant0._Z12kernel1test1PlS_S_S_PdS0_S_S_,"a",@progbits
	.sectionflags	@""
	.align	4
.nv.constant0._Z12kernel1test1PlS_S_S_PdS0_S_S_:
	.zero		960


//--------------------- .nv.constant0._Z11kernel1testPlS_S_S_PdS0_S_S_ --------------------------
	.section	.nv.constant0._Z11kernel1testPlS_S_S_PdS0_S_S_,"a",@progbits
	.sectionflags	@""
	.align	4
.nv.constant0._Z11kernel1testPlS_S_S_PdS0_S_S_:
	.zero		960


//--------------------- .nv.constant0._Z11kerneltest1PlS_S_S_S_PdS0_S_S_S_S_S_ --------------------------
	.section	.nv.constant0._Z11kerneltest1PlS_S_S_S_PdS0_S_S_S_S_S_,"a",@progbits
	.sectionflags	@""
	.align	4
.nv.constant0._Z11kerneltest1PlS_S_S_S_PdS0_S_S_S_S_S_:
	.zero		992


//--------------------- .nv.constant0._Z10kerneltestPlS_S_S_S_PdS0_S_S_S_S_S_ --------------------------
	.section	.nv.constant0._Z10kerneltestPlS_S_S_S_PdS0_S_S_S_S_S_,"a",@progbits
	.sectionflags	@""
	.align	4
.nv.constant0._Z10kerneltestPlS_S_S_S_PdS0_S_S_S_S_S_:
	.zero		992


//--------------------- SYMBOLS --------------------------

	.type		.nv.reservedSmem.offset0,@object
	.size		.nv.reservedSmem.offset0,0x4
